	.target	sm_90a

	.elftype	@"ET_EXEC"


//--------------------- .note.nv.tkinfo           --------------------------
	.section	.note.nv.tkinfo,"",@"SHT_NOTE"
	.sectionflags	@"SHF_NOTE_NV_TKINFO"
	.tkinfo
        /*0018*/ 	.word	0x00000002
        /*0030*/ 	.string	""
        /*0030*/ 	.string	"ptxas"
        /*0030*/ 	.string	"Cuda compilation tools, release 13.0, V13.0.88"
        /*0030*/ 	.string	"Build cuda_13.0.r13.0/compiler.36424714_0"
        /*0030*/ 	.string	"-arch sm_90a -m 64 "



//--------------------- .note.nv.cuinfo           --------------------------
	.section	.note.nv.cuinfo,"",@"SHT_NOTE"
	.sectionflags	@"SHF_NOTE_NV_CUINFO"
        /*0018*/ 	.short	0x0002
        /*001a*/ 	.short	0x005a
        /*001c*/ 	.short	0x0082
	.zero		2


//--------------------- .nv.info                  --------------------------
	.section	.nv.info,"",@"SHT_CUDA_INFO"
	.align	4


	//----- nvinfo : EIATTR_REGCOUNT
	.align		4
        /*0000*/ 	.byte	0x04, 0x2f
        /*0002*/ 	.short	(.L_15 - .L_14)
	.align		4
.L_14:
        /*0004*/ 	.word	index@(_ZN7cutlass13device_kernelINS_4gemm6kernel13GemmUniversalIN4cute5tupleIJiiiiEEENS1_10collective13CollectiveMmaINS1_34MainloopSm90TmaGmmaWarpSpecializedILi2ENS5_IJNS4_1CILi1EEESB_SB_EEENS1_32KernelTmaWarpSpecializedPingpongEEENS5_IJNSA_ILi64EEENSA_ILi256EEENSA_ILi32EEEEEENS_6half_tENS5_IJlSB_lEEESJ_SK_NS4_8TiledMMAINS4_8MMA_AtomIJNS4_4SM904GMMA26MMA_64x256x16_F32F16F16_SSILNSO_5MajorE0ELSQ_0ELNSO_7ScaleInE1ELSR_1EEEEEENS4_6LayoutISC_NS5_IJNSA_ILi0EEESV_SV_EEEEENS5_IJNS4_10UnderscoreESY_SY_EEEEENS4_13SM90_TMA_LOADENS4_14ComposedLayoutINS4_7SwizzleILi2ELi4ELi3EEENS4_18smem_ptr_flag_bitsILi16EEENSU_INS5_IJNSA_ILi8EEESH_EEENS5_IJSH_SB_EEEEEEEvNS4_8identityES11_S1B_vS1C_EENS_8epilogue10collective6detail29Sm90TmaWarpSpecializedAdapterINS1F_15DefaultEpilogueISJ_SK_SK_NS1E_6thread17LinearCombinationISJ_Li1EffLNS1J_9ScaleType4KindE0ELNS_15FloatRoundStyleE2ESJ_EENS1_15EpilogueDefaultEEEEEvvEEEEvNT_6ParamsE)
        /*0008*/ 	.word	0x000000a8


	//----- nvinfo : EIATTR_FRAME_SIZE
	.align		4
.L_15:
        /*000c*/ 	.byte	0x04, 0x11
        /*000e*/ 	.short	(.L_17 - .L_16)
	.align		4
.L_16:
        /*0010*/ 	.word	index@(_ZN7cutlass13device_kernelINS_4gemm6kernel13GemmUniversalIN4cute5tupleIJiiiiEEENS1_10collective13CollectiveMmaINS1_34MainloopSm90TmaGmmaWarpSpecializedILi2ENS5_IJNS4_1CILi1EEESB_SB_EEENS1_32KernelTmaWarpSpecializedPingpongEEENS5_IJNSA_ILi64EEENSA_ILi256EEENSA_ILi32EEEEEENS_6half_tENS5_IJlSB_lEEESJ_SK_NS4_8TiledMMAINS4_8MMA_AtomIJNS4_4SM904GMMA26MMA_64x256x16_F32F16F16_SSILNSO_5MajorE0ELSQ_0ELNSO_7ScaleInE1ELSR_1EEEEEENS4_6LayoutISC_NS5_IJNSA_ILi0EEESV_SV_EEEEENS5_IJNS4_10UnderscoreESY_SY_EEEEENS4_13SM90_TMA_LOADENS4_14ComposedLayoutINS4_7SwizzleILi2ELi4ELi3EEENS4_18smem_ptr_flag_bitsILi16EEENSU_INS5_IJNSA_ILi8EEESH_EEENS5_IJSH_SB_EEEEEEEvNS4_8identityES11_S1B_vS1C_EENS_8epilogue10collective6detail29Sm90TmaWarpSpecializedAdapterINS1F_15DefaultEpilogueISJ_SK_SK_NS1E_6thread17LinearCombinationISJ_Li1EffLNS1J_9ScaleType4KindE0ELNS_15FloatRoundStyleE2ESJ_EENS1_15EpilogueDefaultEEEEEvvEEEEvNT_6ParamsE)
        /*0014*/ 	.word	0x00000000


	//----- nvinfo : EIATTR_MIN_STACK_SIZE
	.align		4
.L_17:
        /*0018*/ 	.byte	0x04, 0x12
        /*001a*/ 	.short	(.L_19 - .L_18)
	.align		4
.L_18:
        /*001c*/ 	.word	index@(_ZN7cutlass13device_kernelINS_4gemm6kernel13GemmUniversalIN4cute5tupleIJiiiiEEENS1_10collective13CollectiveMmaINS1_34MainloopSm90TmaGmmaWarpSpecializedILi2ENS5_IJNS4_1CILi1EEESB_SB_EEENS1_32KernelTmaWarpSpecializedPingpongEEENS5_IJNSA_ILi64EEENSA_ILi256EEENSA_ILi32EEEEEENS_6half_tENS5_IJlSB_lEEESJ_SK_NS4_8TiledMMAINS4_8MMA_AtomIJNS4_4SM904GMMA26MMA_64x256x16_F32F16F16_SSILNSO_5MajorE0ELSQ_0ELNSO_7ScaleInE1ELSR_1EEEEEENS4_6LayoutISC_NS5_IJNSA_ILi0EEESV_SV_EEEEENS5_IJNS4_10UnderscoreESY_SY_EEEEENS4_13SM90_TMA_LOADENS4_14ComposedLayoutINS4_7SwizzleILi2ELi4ELi3EEENS4_18smem_ptr_flag_bitsILi16EEENSU_INS5_IJNSA_ILi8EEESH_EEENS5_IJSH_SB_EEEEEEEvNS4_8identityES11_S1B_vS1C_EENS_8epilogue10collective6detail29Sm90TmaWarpSpecializedAdapterINS1F_15DefaultEpilogueISJ_SK_SK_NS1E_6thread17LinearCombinationISJ_Li1EffLNS1J_9ScaleType4KindE0ELNS_15FloatRoundStyleE2ESJ_EENS1_15EpilogueDefaultEEEEEvvEEEEvNT_6ParamsE)
        /*0020*/ 	.word	0x00000000
.L_19:


//--------------------- .nv.compat                --------------------------
	.section	.nv.compat,"",@"SHT_CUDA_COMPAT_INFO"
	.align	4
        /*0000*/ 	.byte	0x02, 0x09, 0x01, 0x00, 0x02, 0x02, 0x04, 0x00, 0x02, 0x05, 0x05, 0x00, 0x03, 0x07, 0x01, 0x01
        /*0010*/ 	.byte	0x02, 0x03, 0x01, 0x00, 0x02, 0x06, 0x01, 0x00, 0x04, 0x0b, 0x08, 0x00, 0x00, 0x00, 0x00, 0x00
        /*0020*/ 	.byte	0x00, 0x00, 0x00, 0x00


//--------------------- .nv.info._ZN7cutlass13device_kernelINS_4gemm6kernel13GemmUniversalIN4cute5tupleIJiiiiEEENS1_10collective13CollectiveMmaINS1_34MainloopSm90TmaGmmaWarpSpecializedILi2ENS5_IJNS4_1CILi1EEESB_SB_EEENS1_32KernelTmaWarpSpecializedPingpongEEENS5_IJNSA_ILi64EEENSA_ILi256EEENSA_ILi32EEEEEENS_6half_tENS5_IJlSB_lEEESJ_SK_NS4_8TiledMMAINS4_8MMA_AtomIJNS4_4SM904GMMA26MMA_64x256x16_F32F16F16_SSILNSO_5MajorE0ELSQ_0ELNSO_7ScaleInE1ELSR_1EEEEEENS4_6LayoutISC_NS5_IJNSA_ILi0EEESV_SV_EEEEENS5_IJNS4_10UnderscoreESY_SY_EEEEENS4_13SM90_TMA_LOADENS4_14ComposedLayoutINS4_7SwizzleILi2ELi4ELi3EEENS4_18smem_ptr_flag_bitsILi16EEENSU_INS5_IJNSA_ILi8EEESH_EEENS5_IJSH_SB_EEEEEEEvNS4_8identityES11_S1B_vS1C_EENS_8epilogue10collective6detail29Sm90TmaWarpSpecializedAdapterINS1F_15DefaultEpilogueISJ_SK_SK_NS1E_6thread17LinearCombinationISJ_Li1EffLNS1J_9ScaleType4KindE0ELNS_15FloatRoundStyleE2ESJ_EENS1_15EpilogueDefaultEEEEEvvEEEEvNT_6ParamsE --------------------------
	.section	.nv.info._ZN7cutlass13device_kernelINS_4gemm6kernel13GemmUniversalIN4cute5tupleIJiiiiEEENS1_10collective13CollectiveMmaINS1_34MainloopSm90TmaGmmaWarpSpecializedILi2ENS5_IJNS4_1CILi1EEESB_SB_EEENS1_32KernelTmaWarpSpecializedPingpongEEENS5_IJNSA_ILi64EEENSA_ILi256EEENSA_ILi32EEEEEENS_6half_tENS5_IJlSB_lEEESJ_SK_NS4_8TiledMMAINS4_8MMA_AtomIJNS4_4SM904GMMA26MMA_64x256x16_F32F16F16_SSILNSO_5MajorE0ELSQ_0ELNSO_7ScaleInE1ELSR_1EEEEEENS4_6LayoutISC_NS5_IJNSA_ILi0EEESV_SV_EEEEENS5_IJNS4_10UnderscoreESY_SY_EEEEENS4_13SM90_TMA_LOADENS4_14ComposedLayoutINS4_7SwizzleILi2ELi4ELi3EEENS4_18smem_ptr_flag_bitsILi16EEENSU_INS5_IJNSA_ILi8EEESH_EEENS5_IJSH_SB_EEEEEEEvNS4_8identityES11_S1B_vS1C_EENS_8epilogue10collective6detail29Sm90TmaWarpSpecializedAdapterINS1F_15DefaultEpilogueISJ_SK_SK_NS1E_6thread17LinearCombinationISJ_Li1EffLNS1J_9ScaleType4KindE0ELNS_15FloatRoundStyleE2ESJ_EENS1_15EpilogueDefaultEEEEEvvEEEEvNT_6ParamsE,"",@"SHT_CUDA_INFO"
	.sectionflags	@""
	.align	4


	//----- nvinfo : EIATTR_CUDA_API_VERSION
	.align		4
        /*0000*/ 	.byte	0x04, 0x37
        /*0002*/ 	.short	(.L_21 - .L_20)
.L_20:
        /*0004*/ 	.word	0x00000082


	//----- nvinfo : EIATTR_KPARAM_INFO
	.align		4
.L_21:
        /*0008*/ 	.byte	0x04, 0x17
        /*000a*/ 	.short	(.L_23 - .L_22)
.L_22:
        /*000c*/ 	.word	0x00000000
        /*0010*/ 	.short	0x0000
        /*0012*/ 	.short	0x0070
        /*0014*/ 	.byte	0x00, 0xf0, 0x01, 0x10


	//----- nvinfo : EIATTR_SPARSE_MMA_MASK
	.align		4
.L_23:
        /*0018*/ 	.byte	0x03, 0x50
        /*001a*/ 	.short	0x0000


	//----- nvinfo : EIATTR_MAXREG_COUNT
	.align		4
        /*001c*/ 	.byte	0x03, 0x1b
        /*001e*/ 	.short	0x00a8


	//----- nvinfo : EIATTR_NUM_BARRIERS
	.align		4
        /*0020*/ 	.byte	0x02, 0x4c
        /*0022*/ 	.byte	0x01
	.zero		1


	//----- nvinfo : EIATTR_EXTERNS
	.align		4
        /*0024*/ 	.byte	0x04, 0x0f
        /*0026*/ 	.short	(.L_25 - .L_24)


	//   ....[0]....
	.align		4
.L_24:
        /*0028*/ 	.word	index@(__assertfail)


	//----- nvinfo : EIATTR_MERCURY_ISA_VERSION
	.align		4
.L_25:
        /*002c*/ 	.byte	0x03, 0x5f
        /*002e*/ 	.short	0x0101


	//----- nvinfo : EIATTR_INT_WARP_WIDE_INSTR_OFFSETS
	.align		4
        /*0030*/ 	.byte	0x04, 0x31
        /*0032*/ 	.short	(.L_27 - .L_26)


	//   ....[0]....
.L_26:
        /*0034*/ 	.word	0x00000430


	//   ....[1]....
        /*0038*/ 	.word	0x00000450


	//   ....[2]....
        /*003c*/ 	.word	0x000004d0


	//   ....[3]....
        /*0040*/ 	.word	0x000004e0


	//   ....[4]....
        /*0044*/ 	.word	0x000004f0


	//   ....[5]....
        /*0048*/ 	.word	0x00000510


	//   ....[6]....
        /*004c*/ 	.word	0x00000570


	//   ....[7]....
        /*0050*/ 	.word	0x00000590


	//----- nvinfo : EIATTR_COOP_GROUP_MASK_REGIDS
	.align		4
.L_27:
        /*0054*/ 	.byte	0x04, 0x29
        /*0056*/ 	.short	(.L_29 - .L_28)


	//   ....[0]....
.L_28:
        /*0058*/ 	.word	0xffffffff


	//   ....[1]....
        /*005c*/ 	.word	0xffffffff


	//   ....[2]....
        /*0060*/ 	.word	0xffffffff


	//   ....[3]....
        /*0064*/ 	.word	0xffffffff


	//   ....[4]....
        /*0068*/ 	.word	0xffffffff


	//   ....[5]....
        /*006c*/ 	.word	0xffffffff


	//----- nvinfo : EIATTR_COOP_GROUP_INSTR_OFFSETS
	.align		4
.L_29:
        /*0070*/ 	.byte	0x04, 0x28
        /*0072*/ 	.short	(.L_31 - .L_30)


	//   ....[0]....
.L_30:
        /*0074*/ 	.word	0x00000050


	//   ....[1]....
        /*0078*/ 	.word	0x00000080


	//   ....[2]....
        /*007c*/ 	.word	0x00000180


	//   ....[3]....
        /*0080*/ 	.word	0x00000350


	//   ....[4]....
        /*0084*/ 	.word	0x00000390


	//   ....[5]....
        /*0088*/ 	.word	0x000003d0


	//----- nvinfo : EIATTR_REG_RECONFIG
	.align		4
.L_31:
        /*008c*/ 	.byte	0x01, 0x54
	.zero		2


	//----- nvinfo : EIATTR_SYSCALL_OFFSETS
	.align		4
        /*0090*/ 	.byte	0x04, 0x46
        /*0092*/ 	.short	(.L_33 - .L_32)


	//   ....[0]....
.L_32:
        /*0094*/ 	.word	0x00001650


	//----- nvinfo : EIATTR_MBARRIER_INSTR_OFFSETS
	.align		4
.L_33:
        /*0098*/ 	.byte	0x04, 0x39
        /*009a*/ 	.short	(.L_35 - .L_34)


	//   ....[0]....
.L_34:
        /*009c*/ 	.word	0x00000300
        /*00a0*/ 	.word	0x000000ff
        /*00a4*/ 	.word	0x00000000
        /*00a8*/ 	.short	0x0100
        /*00aa*/ 	.byte	0x09
	.zero		1


	//   ....[1]....
        /*00ac*/ 	.word	0x00000310
        /*00b0*/ 	.word	0x000000ff
        /*00b4*/ 	.word	0x00000010
        /*00b8*/ 	.short	0x0100
        /*00ba*/ 	.byte	0x09
	.zero		1


	//   ....[2]....
        /*00bc*/ 	.word	0x00000320
        /*00c0*/ 	.word	0x000000ff
        /*00c4*/ 	.word	0x00000008
        /*00c8*/ 	.short	0x0100
        /*00ca*/ 	.byte	0x09
	.zero		1


	//   ....[3]....
        /*00cc*/ 	.word	0x00000330
        /*00d0*/ 	.word	0x000000ff
        /*00d4*/ 	.word	0x00000018
        /*00d8*/ 	.short	0x0100
        /*00da*/ 	.byte	0x09
	.zero		1


	//   ....[4]....
        /*00dc*/ 	.word	0x000005b0
        /*00e0*/ 	.word	0x000000ff
        /*00e4*/ 	.word	0x00000050
        /*00e8*/ 	.short	0x0100
        /*00ea*/ 	.byte	0x09
	.zero		1


	//   ....[5]....
        /*00ec*/ 	.word	0x000005c0
        /*00f0*/ 	.word	0x000000ff
        /*00f4*/ 	.word	0x00000058
        /*00f8*/ 	.short	0x0100
        /*00fa*/ 	.byte	0x09
	.zero		1


	//   ....[6]....
        /*00fc*/ 	.word	0x00000600
        /*0100*/ 	.word	0x000000ff
        /*0104*/ 	.word	0x00000030
        /*0108*/ 	.short	0x0100
        /*010a*/ 	.byte	0x0a
	.zero		1


	//   ....[7]....
        /*010c*/ 	.word	0x00000620
        /*0110*/ 	.word	0x000000ff
        /*0114*/ 	.word	0x00000038
        /*0118*/ 	.short	0x0100
        /*011a*/ 	.byte	0x0a
	.zero		1


	//   ....[8]....
        /*011c*/ 	.word	0x00000630
        /*0120*/ 	.word	0x000000ff
        /*0124*/ 	.word	0x00000040
        /*0128*/ 	.short	0x0100
        /*012a*/ 	.byte	0x0a
	.zero		1


	//   ....[9]....
        /*012c*/ 	.word	0x00000640
        /*0130*/ 	.word	0x000000ff
        /*0134*/ 	.word	0x00000048
        /*0138*/ 	.short	0x0100
        /*013a*/ 	.byte	0x0a
	.zero		1


	//   ....[10]....
        /*013c*/ 	.word	0x00001530
        /*0140*/ 	.word	0x0000009b
        /*0144*/ 	.word	0x00000000
        /*0148*/ 	.short	0x010a
        /*014a*/ 	.byte	0x2d
	.zero		1


	//   ....[11]....
        /*014c*/ 	.word	0x000016e0
        /*0150*/ 	.word	0x00000003
        /*0154*/ 	.word	0x00000000
        /*0158*/ 	.short	0x010a
        /*015a*/ 	.byte	0x3f
	.zero		1


	//   ....[12]....
        /*015c*/ 	.word	0x00001740
        /*0160*/ 	.word	0x00000003
        /*0164*/ 	.word	0x00000000
        /*0168*/ 	.short	0x010a
        /*016a*/ 	.byte	0x3f
	.zero		1


	//   ....[13]....
        /*016c*/ 	.word	0x000019b0
        /*0170*/ 	.word	0x000000ff
        /*0174*/ 	.word	0x00000000
        /*0178*/ 	.short	0x010a
        /*017a*/ 	.byte	0x04
	.zero		1


	//   ....[14]....
        /*017c*/ 	.word	0x000019f0
        /*0180*/ 	.word	0x000000ff
        /*0184*/ 	.word	0x00000000
        /*0188*/ 	.short	0x010a
        /*018a*/ 	.byte	0x04
	.zero		1


	//   ....[15]....
        /*018c*/ 	.word	0x00001b70
        /*0190*/ 	.word	0x000000ff
        /*0194*/ 	.word	0x00000000
        /*0198*/ 	.short	0x0101
        /*019a*/ 	.byte	0x04
	.zero		1


	//   ....[16]....
        /*019c*/ 	.word	0x00001c60
        /*01a0*/ 	.word	0x0000009c
        /*01a4*/ 	.word	0x00000000
        /*01a8*/ 	.short	0x0101
        /*01aa*/ 	.byte	0x32
	.zero		1


	//   ....[17]....
        /*01ac*/ 	.word	0x00001d30
        /*01b0*/ 	.word	0x000000ff
        /*01b4*/ 	.word	0x00000000
        /*01b8*/ 	.short	0x0101
        /*01ba*/ 	.byte	0x04
	.zero		1


	//   ....[18]....
        /*01bc*/ 	.word	0x00001de0
        /*01c0*/ 	.word	0x0000009b
        /*01c4*/ 	.word	0x00000010
        /*01c8*/ 	.short	0x010a
        /*01ca*/ 	.byte	0x2d
	.zero		1


	//   ....[19]....
        /*01cc*/ 	.word	0x00009bd0
        /*01d0*/ 	.word	0x0000009e
        /*01d4*/ 	.word	0x00000000
        /*01d8*/ 	.short	0x0101
        /*01da*/ 	.byte	0x32
	.zero		1


	//   ....[20]....
        /*01dc*/ 	.word	0x0000a5b0
        /*01e0*/ 	.word	0x00000007
        /*01e4*/ 	.word	0x00000010
        /*01e8*/ 	.short	0x010a
        /*01ea*/ 	.byte	0x3f
	.zero		1


	//   ....[21]....
        /*01ec*/ 	.word	0x0000a950
        /*01f0*/ 	.word	0x00000003
        /*01f4*/ 	.word	0x00000058
        /*01f8*/ 	.short	0x0101
        /*01fa*/ 	.byte	0x3f
	.zero		1


	//   ....[22]....
        /*01fc*/ 	.word	0x0000b0c0
        /*0200*/ 	.word	0x00000007
        /*0204*/ 	.word	0x00000000
        /*0208*/ 	.short	0x010a
        /*020a*/ 	.byte	0x3f
	.zero		1


	//   ....[23]....
        /*020c*/ 	.word	0x0000b140
        /*0210*/ 	.word	0x00000003
        /*0214*/ 	.word	0x00000000
        /*0218*/ 	.short	0x010a
        /*021a*/ 	.byte	0x3f
	.zero		1


	//   ....[24]....
        /*021c*/ 	.word	0x0000b1a0
        /*0220*/ 	.word	0x0000009d
        /*0224*/ 	.word	0x00000000
        /*0228*/ 	.short	0x010a
        /*022a*/ 	.byte	0x3f
	.zero		1


	//   ....[25]....
        /*022c*/ 	.word	0x0000b1f0
        /*0230*/ 	.word	0x00000003
        /*0234*/ 	.word	0x00000000
        /*0238*/ 	.short	0x010a
        /*023a*/ 	.byte	0x3f
	.zero		1


	//   ....[26]....
        /*023c*/ 	.word	0x0000b250
        /*0240*/ 	.word	0x00000004
        /*0244*/ 	.word	0x00000000
        /*0248*/ 	.short	0x010a
        /*024a*/ 	.byte	0x3f
	.zero		1


	//   ....[27]....
        /*024c*/ 	.word	0x0000b2a0
        /*0250*/ 	.word	0x0000009d
        /*0254*/ 	.word	0x00000010
        /*0258*/ 	.short	0x010a
        /*025a*/ 	.byte	0x3f
	.zero		1


	//   ....[28]....
        /*025c*/ 	.word	0x0000b370
        /*0260*/ 	.word	0x00000007
        /*0264*/ 	.word	0x00000010
        /*0268*/ 	.short	0x010a
        /*026a*/ 	.byte	0x3f
	.zero		1


	//   ....[29]....
        /*026c*/ 	.word	0x0000b440
        /*0270*/ 	.word	0x00000007
        /*0274*/ 	.word	0x00000000
        /*0278*/ 	.short	0x010a
        /*027a*/ 	.byte	0x3f
	.zero		1


	//----- nvinfo : EIATTR_NUM_MBARRIERS
	.align		4
.L_35:
        /*027c*/ 	.byte	0x03, 0x38
        /*027e*/ 	.short	0x000a


	//----- nvinfo : EIATTR_EXIT_INSTR_OFFSETS
	.align		4
        /*0280*/ 	.byte	0x04, 0x1c
        /*0282*/ 	.short	(.L_37 - .L_36)


	//   ....[0]....
.L_36:
        /*0284*/ 	.word	0x00001200


	//   ....[1]....
        /*0288*/ 	.word	0x00001260


	//   ....[2]....
        /*028c*/ 	.word	0x0000a2e0


	//   ....[3]....
        /*0290*/ 	.word	0x0000a310


	//   ....[4]....
        /*0294*/ 	.word	0x0000b190


	//----- nvinfo : EIATTR_MAX_THREADS
	.align		4
.L_37:
        /*0298*/ 	.byte	0x04, 0x05
        /*029a*/ 	.short	(.L_39 - .L_38)
.L_38:
        /*029c*/ 	.word	0x00000180
        /*02a0*/ 	.word	0x00000001
        /*02a4*/ 	.word	0x00000001


	//----- nvinfo : EIATTR_CRS_STACK_SIZE
	.align		4
.L_39:
        /*02a8*/ 	.byte	0x04, 0x1e
        /*02aa*/ 	.short	(.L_41 - .L_40)
.L_40:
        /*02ac*/ 	.word	0x00000000


	//----- nvinfo : EIATTR_CBANK_PARAM_SIZE
	.align		4
.L_41:
        /*02b0*/ 	.byte	0x03, 0x19
        /*02b2*/ 	.short	0x0470


	//----- nvinfo : EIATTR_PARAM_CBANK
	.align		4
        /*02b4*/ 	.byte	0x04, 0x0a
        /*02b6*/ 	.short	(.L_43 - .L_42)
	.align		4
.L_42:
        /*02b8*/ 	.word	index@(.nv.constant0._ZN7cutlass13device_kernelINS_4gemm6kernel13GemmUniversalIN4cute5tupleIJiiiiEEENS1_10collective13CollectiveMmaINS1_34MainloopSm90TmaGmmaWarpSpecializedILi2ENS5_IJNS4_1CILi1EEESB_SB_EEENS1_32KernelTmaWarpSpecializedPingpongEEENS5_IJNSA_ILi64EEENSA_ILi256EEENSA_ILi32EEEEEENS_6half_tENS5_IJlSB_lEEESJ_SK_NS4_8TiledMMAINS4_8MMA_AtomIJNS4_4SM904GMMA26MMA_64x256x16_F32F16F16_SSILNSO_5MajorE0ELSQ_0ELNSO_7ScaleInE1ELSR_1EEEEEENS4_6LayoutISC_NS5_IJNSA_ILi0EEESV_SV_EEEEENS5_IJNS4_10UnderscoreESY_SY_EEEEENS4_13SM90_TMA_LOADENS4_14ComposedLayoutINS4_7SwizzleILi2ELi4ELi3EEENS4_18smem_ptr_flag_bitsILi16EEENSU_INS5_IJNSA_ILi8EEESH_EEENS5_IJSH_SB_EEEEEEEvNS4_8identityES11_S1B_vS1C_EENS_8epilogue10collective6detail29Sm90TmaWarpSpecializedAdapterINS1F_15DefaultEpilogueISJ_SK_SK_NS1E_6thread17LinearCombinationISJ_Li1EffLNS1J_9ScaleType4KindE0ELNS_15FloatRoundStyleE2ESJ_EENS1_15EpilogueDefaultEEEEEvvEEEEvNT_6ParamsE)
        /*02bc*/ 	.short	0x0210
        /*02be*/ 	.short	0x0470


	//----- nvinfo : EIATTR_SW_WAR
	.align		4
.L_43:
        /*02c0*/ 	.byte	0x04, 0x36
        /*02c2*/ 	.short	(.L_45 - .L_44)
.L_44:
        /*02c4*/ 	.word	0x00000008
.L_45:


//--------------------- .nv.callgraph             --------------------------
	.section	.nv.callgraph,"",@"SHT_CUDA_CALLGRAPH"
	.align	4
	.sectionentsize	8
	.align		4
        /*0000*/ 	.word	0x00000000
	.align		4
        /*0004*/ 	.word	0xffffffff
	.align		4
        /*0008*/ 	.word	index@(_ZN7cutlass13device_kernelINS_4gemm6kernel13GemmUniversalIN4cute5tupleIJiiiiEEENS1_10collective13CollectiveMmaINS1_34MainloopSm90TmaGmmaWarpSpecializedILi2ENS5_IJNS4_1CILi1EEESB_SB_EEENS1_32KernelTmaWarpSpecializedPingpongEEENS5_IJNSA_ILi64EEENSA_ILi256EEENSA_ILi32EEEEEENS_6half_tENS5_IJlSB_lEEESJ_SK_NS4_8TiledMMAINS4_8MMA_AtomIJNS4_4SM904GMMA26MMA_64x256x16_F32F16F16_SSILNSO_5MajorE0ELSQ_0ELNSO_7ScaleInE1ELSR_1EEEEEENS4_6LayoutISC_NS5_IJNSA_ILi0EEESV_SV_EEEEENS5_IJNS4_10UnderscoreESY_SY_EEEEENS4_13SM90_TMA_LOADENS4_14ComposedLayoutINS4_7SwizzleILi2ELi4ELi3EEENS4_18smem_ptr_flag_bitsILi16EEENSU_INS5_IJNSA_ILi8EEESH_EEENS5_IJSH_SB_EEEEEEEvNS4_8identityES11_S1B_vS1C_EENS_8epilogue10collective6detail29Sm90TmaWarpSpecializedAdapterINS1F_15DefaultEpilogueISJ_SK_SK_NS1E_6thread17LinearCombinationISJ_Li1EffLNS1J_9ScaleType4KindE0ELNS_15FloatRoundStyleE2ESJ_EENS1_15EpilogueDefaultEEEEEvvEEEEvNT_6ParamsE)
	.align		4
        /*000c*/ 	.word	index@(__assertfail)
	.align		4
        /*0010*/ 	.word	0x00000000
	.align		4
        /*0014*/ 	.word	0xfffffffe
	.align		4
        /*0018*/ 	.word	0x00000000
	.align		4
        /*001c*/ 	.word	0xfffffffd
	.align		4
        /*0020*/ 	.word	0x00000000
	.align		4
        /*0024*/ 	.word	0xfffffffc


//--------------------- .nv.constant4             --------------------------
	.section	.nv.constant4,"a",@progbits
	.align	8
	.align		8
.nv.constant4:
        /*0000*/ 	.dword	__assertfail
	.align		8
        /*0008*/ 	.dword	__unnamed_1
	.align		8
        /*0010*/ 	.dword	_ZN40_INTERNAL_8830bece_4_k_cu_cc99f2af_262204cuda3std3__45__cpo5beginE
	.align		8
        /*0018*/ 	.dword	_ZN40_INTERNAL_8830bece_4_k_cu_cc99f2af_262204cuda3std3__45__cpo3endE
	.align		8
        /*0020*/ 	.dword	_ZN40_INTERNAL_8830bece_4_k_cu_cc99f2af_262204cuda3std3__45__cpo6cbeginE
	.align		8
        /*0028*/ 	.dword	_ZN40_INTERNAL_8830bece_4_k_cu_cc99f2af_262204cuda3std3__45__cpo4cendE
	.align		8
        /*0030*/ 	.dword	_ZN40_INTERNAL_8830bece_4_k_cu_cc99f2af_262204cuda3std3__442_GLOBAL__N__8830bece_4_k_cu_cc99f2af_262206ignoreE
	.align		8
        /*0038*/ 	.dword	_ZN40_INTERNAL_8830bece_4_k_cu_cc99f2af_262204cuda3std3__419piecewise_constructE
	.align		8
        /*0040*/ 	.dword	_ZN40_INTERNAL_8830bece_4_k_cu_cc99f2af_262204cuda3std3__48in_placeE
	.align		8
        /*0048*/ 	.dword	_ZN40_INTERNAL_8830bece_4_k_cu_cc99f2af_262204cuda3std6ranges3__45__cpo4swapE
	.align		8
        /*0050*/ 	.dword	_ZN40_INTERNAL_8830bece_4_k_cu_cc99f2af_262204cuda3std6ranges3__45__cpo9iter_moveE
	.align		8
        /*0058*/ 	.dword	_ZN40_INTERNAL_8830bece_4_k_cu_cc99f2af_262204cute7productE
	.align		8
        /*0060*/ 	.dword	_ZN40_INTERNAL_8830bece_4_k_cu_cc99f2af_262204cute1_E
	.align		8
        /*0068*/ 	.dword	$str$22
	.align		8
        /*0070*/ 	.dword	$str$23


//--------------------- .text._ZN7cutlass13device_kernelINS_4gemm6kernel13GemmUniversalIN4cute5tupleIJiiiiEEENS1_10collective13CollectiveMmaINS1_34MainloopSm90TmaGmmaWarpSpecializedILi2ENS5_IJNS4_1CILi1EEESB_SB_EEENS1_32KernelTmaWarpSpecializedPingpongEEENS5_IJNSA_ILi64EEENSA_ILi256EEENSA_ILi32EEEEEENS_6half_tENS5_IJlSB_lEEESJ_SK_NS4_8TiledMMAINS4_8MMA_AtomIJNS4_4SM904GMMA26MMA_64x256x16_F32F16F16_SSILNSO_5MajorE0ELSQ_0ELNSO_7ScaleInE1ELSR_1EEEEEENS4_6LayoutISC_NS5_IJNSA_ILi0EEESV_SV_EEEEENS5_IJNS4_10UnderscoreESY_SY_EEEEENS4_13SM90_TMA_LOADENS4_14ComposedLayoutINS4_7SwizzleILi2ELi4ELi3EEENS4_18smem_ptr_flag_bitsILi16EEENSU_INS5_IJNSA_ILi8EEESH_EEENS5_IJSH_SB_EEEEEEEvNS4_8identityES11_S1B_vS1C_EENS_8epilogue10collective6detail29Sm90TmaWarpSpecializedAdapterINS1F_15DefaultEpilogueISJ_SK_SK_NS1E_6thread17LinearCombinationISJ_Li1EffLNS1J_9ScaleType4KindE0ELNS_15FloatRoundStyleE2ESJ_EENS1_15EpilogueDefaultEEEEEvvEEEEvNT_6ParamsE --------------------------
	.section	.text._ZN7cutlass13device_kernelINS_4gemm6kernel13GemmUniversalIN4cute5tupleIJiiiiEEENS1_10collective13CollectiveMmaINS1_34MainloopSm90TmaGmmaWarpSpecializedILi2ENS5_IJNS4_1CILi1EEESB_SB_EEENS1_32KernelTmaWarpSpecializedPingpongEEENS5_IJNSA_ILi64EEENSA_ILi256EEENSA_ILi32EEEEEENS_6half_tENS5_IJlSB_lEEESJ_SK_NS4_8TiledMMAINS4_8MMA_AtomIJNS4_4SM904GMMA26MMA_64x256x16_F32F16F16_SSILNSO_5MajorE0ELSQ_0ELNSO_7ScaleInE1ELSR_1EEEEEENS4_6LayoutISC_NS5_IJNSA_ILi0EEESV_SV_EEEEENS5_IJNS4_10UnderscoreESY_SY_EEEEENS4_13SM90_TMA_LOADENS4_14ComposedLayoutINS4_7SwizzleILi2ELi4ELi3EEENS4_18smem_ptr_flag_bitsILi16EEENSU_INS5_IJNSA_ILi8EEESH_EEENS5_IJSH_SB_EEEEEEEvNS4_8identityES11_S1B_vS1C_EENS_8epilogue10collective6detail29Sm90TmaWarpSpecializedAdapterINS1F_15DefaultEpilogueISJ_SK_SK_NS1E_6thread17LinearCombinationISJ_Li1EffLNS1J_9ScaleType4KindE0ELNS_15FloatRoundStyleE2ESJ_EENS1_15EpilogueDefaultEEEEEvvEEEEvNT_6ParamsE,"ax",@progbits
	.align	128
.text._ZN7cutlass13device_kernelINS_4gemm6kernel13GemmUniversalIN4cute5tupleIJiiiiEEENS1_10collective13CollectiveMmaINS1_34MainloopSm90TmaGmmaWarpSpecializedILi2ENS5_IJNS4_1CILi1EEESB_SB_EEENS1_32KernelTmaWarpSpecializedPingpongEEENS5_IJNSA_ILi64EEENSA_ILi256EEENSA_ILi32EEEEEENS_6half_tENS5_IJlSB_lEEESJ_SK_NS4_8TiledMMAINS4_8MMA_AtomIJNS4_4SM904GMMA26MMA_64x256x16_F32F16F16_SSILNSO_5MajorE0ELSQ_0ELNSO_7ScaleInE1ELSR_1EEEEEENS4_6LayoutISC_NS5_IJNSA_ILi0EEESV_SV_EEEEENS5_IJNS4_10UnderscoreESY_SY_EEEEENS4_13SM90_TMA_LOADENS4_14ComposedLayoutINS4_7SwizzleILi2ELi4ELi3EEENS4_18smem_ptr_flag_bitsILi16EEENSU_INS5_IJNSA_ILi8EEESH_EEENS5_IJSH_SB_EEEEEEEvNS4_8identityES11_S1B_vS1C_EENS_8epilogue10collective6detail29Sm90TmaWarpSpecializedAdapterINS1F_15DefaultEpilogueISJ_SK_SK_NS1E_6thread17LinearCombinationISJ_Li1EffLNS1J_9ScaleType4KindE0ELNS_15FloatRoundStyleE2ESJ_EENS1_15EpilogueDefaultEEEEEvvEEEEvNT_6ParamsE:
        .type           _ZN7cutlass13device_kernelINS_4gemm6kernel13GemmUniversalIN4cute5tupleIJiiiiEEENS1_10collective13CollectiveMmaINS1_34MainloopSm90TmaGmmaWarpSpecializedILi2ENS5_IJNS4_1CILi1EEESB_SB_EEENS1_32KernelTmaWarpSpecializedPingpongEEENS5_IJNSA_ILi64EEENSA_ILi256EEENSA_ILi32EEEEEENS_6half_tENS5_IJlSB_lEEESJ_SK_NS4_8TiledMMAINS4_8MMA_AtomIJNS4_4SM904GMMA26MMA_64x256x16_F32F16F16_SSILNSO_5MajorE0ELSQ_0ELNSO_7ScaleInE1ELSR_1EEEEEENS4_6LayoutISC_NS5_IJNSA_ILi0EEESV_SV_EEEEENS5_IJNS4_10UnderscoreESY_SY_EEEEENS4_13SM90_TMA_LOADENS4_14ComposedLayoutINS4_7SwizzleILi2ELi4ELi3EEENS4_18smem_ptr_flag_bitsILi16EEENSU_INS5_IJNSA_ILi8EEESH_EEENS5_IJSH_SB_EEEEEEEvNS4_8identityES11_S1B_vS1C_EENS_8epilogue10collective6detail29Sm90TmaWarpSpecializedAdapterINS1F_15DefaultEpilogueISJ_SK_SK_NS1E_6thread17LinearCombinationISJ_Li1EffLNS1J_9ScaleType4KindE0ELNS_15FloatRoundStyleE2ESJ_EENS1_15EpilogueDefaultEEEEEvvEEEEvNT_6ParamsE,@function
        .size           _ZN7cutlass13device_kernelINS_4gemm6kernel13GemmUniversalIN4cute5tupleIJiiiiEEENS1_10collective13CollectiveMmaINS1_34MainloopSm90TmaGmmaWarpSpecializedILi2ENS5_IJNS4_1CILi1EEESB_SB_EEENS1_32KernelTmaWarpSpecializedPingpongEEENS5_IJNSA_ILi64EEENSA_ILi256EEENSA_ILi32EEEEEENS_6half_tENS5_IJlSB_lEEESJ_SK_NS4_8TiledMMAINS4_8MMA_AtomIJNS4_4SM904GMMA26MMA_64x256x16_F32F16F16_SSILNSO_5MajorE0ELSQ_0ELNSO_7ScaleInE1ELSR_1EEEEEENS4_6LayoutISC_NS5_IJNSA_ILi0EEESV_SV_EEEEENS5_IJNS4_10UnderscoreESY_SY_EEEEENS4_13SM90_TMA_LOADENS4_14ComposedLayoutINS4_7SwizzleILi2ELi4ELi3EEENS4_18smem_ptr_flag_bitsILi16EEENSU_INS5_IJNSA_ILi8EEESH_EEENS5_IJSH_SB_EEEEEEEvNS4_8identityES11_S1B_vS1C_EENS_8epilogue10collective6detail29Sm90TmaWarpSpecializedAdapterINS1F_15DefaultEpilogueISJ_SK_SK_NS1E_6thread17LinearCombinationISJ_Li1EffLNS1J_9ScaleType4KindE0ELNS_15FloatRoundStyleE2ESJ_EENS1_15EpilogueDefaultEEEEEvvEEEEvNT_6ParamsE,(.L_x_320 - _ZN7cutlass13device_kernelINS_4gemm6kernel13GemmUniversalIN4cute5tupleIJiiiiEEENS1_10collective13CollectiveMmaINS1_34MainloopSm90TmaGmmaWarpSpecializedILi2ENS5_IJNS4_1CILi1EEESB_SB_EEENS1_32KernelTmaWarpSpecializedPingpongEEENS5_IJNSA_ILi64EEENSA_ILi256EEENSA_ILi32EEEEEENS_6half_tENS5_IJlSB_lEEESJ_SK_NS4_8TiledMMAINS4_8MMA_AtomIJNS4_4SM904GMMA26MMA_64x256x16_F32F16F16_SSILNSO_5MajorE0ELSQ_0ELNSO_7ScaleInE1ELSR_1EEEEEENS4_6LayoutISC_NS5_IJNSA_ILi0EEESV_SV_EEEEENS5_IJNS4_10UnderscoreESY_SY_EEEEENS4_13SM90_TMA_LOADENS4_14ComposedLayoutINS4_7SwizzleILi2ELi4ELi3EEENS4_18smem_ptr_flag_bitsILi16EEENSU_INS5_IJNSA_ILi8EEESH_EEENS5_IJSH_SB_EEEEEEEvNS4_8identityES11_S1B_vS1C_EENS_8epilogue10collective6detail29Sm90TmaWarpSpecializedAdapterINS1F_15DefaultEpilogueISJ_SK_SK_NS1E_6thread17LinearCombinationISJ_Li1EffLNS1J_9ScaleType4KindE0ELNS_15FloatRoundStyleE2ESJ_EENS1_15EpilogueDefaultEEEEEvvEEEEvNT_6ParamsE)
        .other          _ZN7cutlass13device_kernelINS_4gemm6kernel13GemmUniversalIN4cute5tupleIJiiiiEEENS1_10collective13CollectiveMmaINS1_34MainloopSm90TmaGmmaWarpSpecializedILi2ENS5_IJNS4_1CILi1EEESB_SB_EEENS1_32KernelTmaWarpSpecializedPingpongEEENS5_IJNSA_ILi64EEENSA_ILi256EEENSA_ILi32EEEEEENS_6half_tENS5_IJlSB_lEEESJ_SK_NS4_8TiledMMAINS4_8MMA_AtomIJNS4_4SM904GMMA26MMA_64x256x16_F32F16F16_SSILNSO_5MajorE0ELSQ_0ELNSO_7ScaleInE1ELSR_1EEEEEENS4_6LayoutISC_NS5_IJNSA_ILi0EEESV_SV_EEEEENS5_IJNS4_10UnderscoreESY_SY_EEEEENS4_13SM90_TMA_LOADENS4_14ComposedLayoutINS4_7SwizzleILi2ELi4ELi3EEENS4_18smem_ptr_flag_bitsILi16EEENSU_INS5_IJNSA_ILi8EEESH_EEENS5_IJSH_SB_EEEEEEEvNS4_8identityES11_S1B_vS1C_EENS_8epilogue10collective6detail29Sm90TmaWarpSpecializedAdapterINS1F_15DefaultEpilogueISJ_SK_SK_NS1E_6thread17LinearCombinationISJ_Li1EffLNS1J_9ScaleType4KindE0ELNS_15FloatRoundStyleE2ESJ_EENS1_15EpilogueDefaultEEEEEvvEEEEvNT_6ParamsE,@"STO_CUDA_ENTRY STV_DEFAULT"
_ZN7cutlass13device_kernelINS_4gemm6kernel13GemmUniversalIN4cute5tupleIJiiiiEEENS1_10collective13CollectiveMmaINS1_34MainloopSm90TmaGmmaWarpSpecializedILi2ENS5_IJNS4_1CILi1EEESB_SB_EEENS1_32KernelTmaWarpSpecializedPingpongEEENS5_IJNSA_ILi64EEENSA_ILi256EEENSA_ILi32EEEEEENS_6half_tENS5_IJlSB_lEEESJ_SK_NS4_8TiledMMAINS4_8MMA_AtomIJNS4_4SM904GMMA26MMA_64x256x16_F32F16F16_SSILNSO_5MajorE0ELSQ_0ELNSO_7ScaleInE1ELSR_1EEEEEENS4_6LayoutISC_NS5_IJNSA_ILi0EEESV_SV_EEEEENS5_IJNS4_10UnderscoreESY_SY_EEEEENS4_13SM90_TMA_LOADENS4_14ComposedLayoutINS4_7SwizzleILi2ELi4ELi3EEENS4_18smem_ptr_flag_bitsILi16EEENSU_INS5_IJNSA_ILi8EEESH_EEENS5_IJSH_SB_EEEEEEEvNS4_8identityES11_S1B_vS1C_EENS_8epilogue10collective6detail29Sm90TmaWarpSpecializedAdapterINS1F_15DefaultEpilogueISJ_SK_SK_NS1E_6thread17LinearCombinationISJ_Li1EffLNS1J_9ScaleType4KindE0ELNS_15FloatRoundStyleE2ESJ_EENS1_15EpilogueDefaultEEEEEvvEEEEvNT_6ParamsE:
[----:B------:R-:W0:Y:S01]  /*0000*/  LDC R1, c[0x0][0x28] ;  /* 0x00000a00ff017b82 */ /* 0x000e220000000800 */
[----:B------:R-:W1:Y:S01]  /*0010*/  S2R R4, SR_TID.X ;  /* 0x0000000000047919 */ /* 0x000e620000002100 */
[----:B------:R-:W-:Y:S01]  /*0020*/  ELECT P0, URZ, PT ;  /* 0x00000000003f782f */ /* 0x000fe20003800000 */
[----:B------:R-:W-:Y:S01]  /*0030*/  BSSY B0, `(.L_x_0) ;  /* 0x0000014000007945 */ /* 0x000fe20003800000 */
[----:B-1----:R-:W-:-:S05]  /*0040*/  SHF.R.U32.HI R0, RZ, 0x5, R4 ;  /* 0x00000005ff007819 */ /* 0x002fca0000011604 */
[----:B------:R-:W1:Y:S02]  /*0050*/  SHFL.IDX PT, R2, R0, RZ, 0x1f ;  /* 0x00001fff00027589 */ /* 0x000e6400000e0000 */
[----:B-1----:R-:W-:Y:S02]  /*0060*/  R2UR UR8, R2 ;  /* 0x00000000020872ca */ /* 0x002fe400000e0000 */
[----:B------:R-:W-:-:S05]  /*0070*/  SHF.R.U32.HI R2, RZ, 0x7, R4 ;  /* 0x00000007ff027819 */ /* 0x000fca0000011604 */
[----:B------:R1:W2:Y:S06]  /*0080*/  SHFL.IDX PT, R3, R2, RZ, 0x1f ;  /* 0x00001fff02037589 */ /* 0x0002ac00000e0000 */
[----:B------:R-:W-:Y:S02]  /*0090*/  USHF.R.S32.HI UR4, URZ, 0x1f, UR8 ;  /* 0x0000001f3f047899 */ /* 0x000fe40008011408 */
[----:B------:R-:W-:Y:S02]  /*00a0*/  ISETP.NE.OR P0, PT, RZ, UR8, !P0 ;  /* 0x00000008ff007c0c */ /* 0x000fe4000c705670 */
[----:B------:R-:W-:-:S04]  /*00b0*/  ULEA.HI UR4, UR4, UR8, URZ, 0x2 ;  /* 0x0000000804047291 */ /* 0x000fc8000f8f103f */
[----:B------:R-:W-:-:S04]  /*00c0*/  ULOP3.LUT UR4, UR4, 0xfffffffc, URZ, 0xc0, !UPT ;  /* 0xfffffffc04047892 */ /* 0x000fc8000f8ec03f */
[----:B------:R-:W-:-:S03]  /*00d0*/  UIADD3 UR8, UR8, -UR4, URZ ;  /* 0x8000000408087290 */ /* 0x000fc6000fffe03f */
[----:B01----:R-:W-:Y:S09]  /*00e0*/  @P0 BRA `(.L_x_1) ;  /* 0x0000000000200947 */ /* 0x003ff20003800000 */
[----:B------:R-:W-:Y:S02]  /*00f0*/  ULDC.64 UR4, c[0x0][0x198] ;  /* 0x0000660000047ab9 */ /* 0x000fe40000000a00 */
[----:B------:R-:W-:Y:S02]  /*0100*/  UIADD3 UR6, UP0, UR4, 0xf0, URZ ;  /* 0x000000f004067890 */ /* 0x000fe4000ff1e03f */
[----:B------:R-:W-:Y:S02]  /*0110*/  UIADD3 UR4, UP1, UR4, 0x1f0, URZ ;  /* 0x000001f004047890 */ /* 0x000fe4000ff3e03f */
[----:B------:R-:W-:Y:S02]  /*0120*/  UIADD3.X UR7, URZ, UR5, URZ, UP0, !UPT ;  /* 0x000000053f077290 */ /* 0x000fe400087fe43f */
[----:B------:R-:W-:-:S07]  /*0130*/  UIADD3.X UR5, URZ, UR5, URZ, UP1, !UPT ;  /* 0x000000053f057290 */ /* 0x000fce0008ffe43f */
[----:B------:R0:W-:Y:S02]  /*0140*/  UTMACCTL.PF [UR6] ;  /* 0x00000000060079b9 */ /* 0x0001e40008040000 */
[----:B------:R0:W-:Y:S02]  /*0150*/  UTMACCTL.PF [UR4] ;  /* 0x00000000040079b9 */ /* 0x0001e40008040000 */
[----:B0-----:R-:W-:Y:S01]  /*0160*/  NOP ;  /* 0x0000000000007918 */ /* 0x001fe20000000000 */
.L_x_1:
[----:B------:R-:W-:Y:S05]  /*0170*/  BSYNC B0 ;  /* 0x0000000000007941 */ /* 0x000fea0003800000 */
.L_x_0:
[----:B------:R-:W0:Y:S01]  /*0180*/  SHFL.IDX PT, R5, R0, RZ, 0x1f ;  /* 0x00001fff00057589 */ /* 0x000e2200000e0000 */
[----:B--2---:R-:W-:Y:S01]  /*0190*/  R2UR UR15, R3 ;  /* 0x00000000030f72ca */ /* 0x004fe200000e0000 */
[----:B------:R-:W-:-:S04]  /*01a0*/  UISETP.NE.AND UP0, UPT, UR8, 0x3, UPT ;  /* 0x000000030800788c */ /* 0x000fc8000bf05270 */
[----:B------:R-:W-:-:S08]  /*01b0*/  UISETP.EQ.OR UP0, UPT, UR8, URZ, !UP0 ;  /* 0x0000003f0800728c */ /* 0x000fd0000c702670 */
[----:B------:R-:W-:Y:S02]  /*01c0*/  UIADD3 UR18, UR15, -0x1, URZ ;  /* 0xffffffff0f127890 */ /* 0x000fe4000fffe03f */
[----:B------:R-:W-:Y:S02]  /*01d0*/  UISETP.EQ.AND UP0, UPT, UR15, URZ, UP0 ;  /* 0x0000003f0f00728c */ /* 0x000fe40008702270 */
[----:B------:R-:W-:Y:S02]  /*01e0*/  UISETP.GE.U32.AND UP1, UPT, UR18, 0x2, UPT ;  /* 0x000000021200788c */ /* 0x000fe4000bf26070 */
[----:B------:R-:W-:Y:S01]  /*01f0*/  USEL UR40, URZ, 0x1, !UP0 ;  /* 0x000000013f287887 */ /* 0x000fe2000c000000 */
[----:B0-----:R-:W-:-:S03]  /*0200*/  ISETP.NE.AND P0, PT, R5, RZ, PT ;  /* 0x000000ff0500720c */ /* 0x001fc60003f05270 */
[----:B------:R-:W-:-:S10]  /*0210*/  USEL UR40, UR40, 0x2, UP1 ;  /* 0x0000000228287887 */ /* 0x000fd40008800000 */
[----:B------:R-:W-:Y:S05]  /*0220*/  @P0 BRA `(.L_x_2) ;  /* 0x0000000000480947 */ /* 0x000fea0003800000 */
[----:B------:R-:W0:Y:S01]  /*0230*/  S2UR UR9, SR_CgaCtaId ;  /* 0x00000000000979c3 */ /* 0x000e220000008800 */
[----:B------:R-:W-:Y:S01]  /*0240*/  UMOV UR4, 0x400 ;  /* 0x0000040000047882 */ /* 0x000fe20000000000 */
[----:B------:R-:W-:Y:S01]  /*0250*/  UMOV UR5, 0x1 ;  /* 0x0000000100057882 */ /* 0x000fe20000000000 */
[----:B------:R-:W-:Y:S01]  /*0260*/  UMOV UR6, 0x80 ;  /* 0x0000008000067882 */ /* 0x000fe20000000000 */
[----:B------:R-:W-:Y:S01]  /*0270*/  ELECT P0, URZ, PT ;  /* 0x00000000003f782f */ /* 0x000fe20003800000 */
[----:B------:R-:W-:-:S04]  /*0280*/  UIADD3 UR6, -UR6, 0x100000, URZ ;  /* 0x0010000006067890 */ /* 0x000fc8000fffe13f */
[----:B------:R-:W-:Y:S02]  /*0290*/  USHF.L.U32 UR7, UR6, 0xb, URZ ;  /* 0x0000000b06077899 */ /* 0x000fe4000800063f */
[----:B------:R-:W-:Y:S02]  /*02a0*/  USHF.L.U32 UR6, UR6, 0x1, URZ ;  /* 0x0000000106067899 */ /* 0x000fe4000800063f */
[----:B0-----:R-:W-:Y:S02]  /*02b0*/  ULEA UR9, UR9, UR4, 0x18 ;  /* 0x0000000409097291 */ /* 0x001fe4000f8ec03f */
[----:B------:R-:W-:-:S04]  /*02c0*/  UIADD3 UR4, -UR5, 0x100000, URZ ;  /* 0x0010000005047890 */ /* 0x000fc8000fffe13f */
[----:B------:R-:W-:Y:S02]  /*02d0*/  USHF.L.U32 UR5, UR4, 0xb, URZ ;  /* 0x0000000b04057899 */ /* 0x000fe4000800063f */
[----:B------:R-:W-:Y:S01]  /*02e0*/  USHF.L.U32 UR4, UR4, 0x1, URZ ;  /* 0x0000000104047899 */ /* 0x000fe2000800063f */
[----:B------:R-:W0:Y:S11]  /*02f0*/  FENCE.VIEW.ASYNC.S ;  /* 0x00000000000073c6 */ /* 0x000e360000000000 */
[----:B0-----:R0:W1:Y:S01]  /*0300*/  SYNCS.EXCH.64 URZ, [UR9], UR4 ;  /* 0x00000004093f75b2 */ /* 0x0010620008000100 */
[----:B------:R0:W2:Y:S01]  /*0310*/  SYNCS.EXCH.64 URZ, [UR9+0x10], UR6 ;  /* 0x00001006093f75b2 */ /* 0x0000a20008000100 */
[----:B------:R0:W3:Y:S01]  /*0320*/  SYNCS.EXCH.64 URZ, [UR9+0x8], UR4 ;  /* 0x00000804093f75b2 */ /* 0x0000e20008000100 */
[----:B------:R0:W4:Y:S01]  /*0330*/  SYNCS.EXCH.64 URZ, [UR9+0x18], UR6 ;  /* 0x00001806093f75b2 */ /* 0x0001220008000100 */
[----:B------:R-:W-:Y:S01]  /*0340*/  NOP ;  /* 0x0000000000007918 */ /* 0x000fe20000000000 */
.L_x_2:
[----:B------:R-:W5:Y:S01]  /*0350*/  SHFL.IDX PT, R5, R0, RZ, 0x1f ;  /* 0x00001fff00057589 */ /* 0x000f6200000e0000 */
[----:B------:R-:W-:Y:S01]  /*0360*/  ELECT P0, URZ, PT ;  /* 0x00000000003f782f */ /* 0x000fe20003800000 */
[----:B------:R-:W-:Y:S01]  /*0370*/  NOP ;  /* 0x0000000000007918 */ /* 0x000fe20000000000 */
[----:B------:R-:W-:Y:S01]  /*0380*/  ELECT P1, URZ, PT ;  /* 0x00000000003f782f */ /* 0x000fe20003820000 */
[----:B------:R-:W1:Y:S01]  /*0390*/  SHFL.IDX PT, R3, R0, RZ, 0x1f ;  /* 0x00001fff00037589 */ /* 0x000e6200000e0000 */
[----:B0-----:R-:W-:Y:S01]  /*03a0*/  UMOV UR4, 0x20 ;  /* 0x0000002000047882 */ /* 0x001fe20000000000 */
[----:B------:R-:W-:Y:S01]  /*03b0*/  UMOV UR12, 0x80 ;  /* 0x00000080000c7882 */ /* 0x000fe20000000000 */
[----:B------:R-:W-:Y:S01]  /*03c0*/  NOP ;  /* 0x0000000000007918 */ /* 0x000fe20000000000 */
[----:B------:R0:W0:Y:S01]  /*03d0*/  SHFL.IDX PT, R0, R2, RZ, 0x1f ;  /* 0x00001fff02007589 */ /* 0x00002200000e0000 */
[----:B------:R-:W-:Y:S01]  /*03e0*/  ULDC.64 UR38, c[0x0][0x208] ;  /* 0x0000820000267ab9 */ /* 0x000fe20000000a00 */
[----:B-----5:R-:W-:-:S02]  /*03f0*/  ISETP.NE.OR P0, PT, R5, RZ, !P0 ;  /* 0x000000ff0500720c */ /* 0x020fc40004705670 */
[----:B-1----:R-:W-:Y:S02]  /*0400*/  ISETP.NE.OR P1, PT, R3, RZ, !P1 ;  /* 0x000000ff0300720c */ /* 0x002fe40004f25670 */
[----:B------:R-:W-:-:S04]  /*0410*/  SHF.R.S32.HI R3, RZ, 0x1f, R4 ;  /* 0x0000001fff037819 */ /* 0x000fc80000011404 */
[----:B------:R-:W-:-:S05]  /*0420*/  LEA.HI R3, R3, R4, RZ, 0x7 ;  /* 0x0000000403037211 */ /* 0x000fca00078f38ff */
[----:B------:R-:W-:Y:S01]  /*0430*/  VOTEU.ALL UP0, P0 ;  /* 0x00000000003f7886 */ /* 0x000fe20000000000 */
[----:B------:R-:W-:Y:S01]  /*0440*/  LOP3.LUT R3, R3, 0xffffff80, RZ, 0xc0, !PT ;  /* 0xffffff8003037812 */ /* 0x000fe200078ec0ff */
[----:B------:R-:W-:-:S03]  /*0450*/  VOTEU.ALL UP1, P1 ;  /* 0x00000000003f7886 */ /* 0x000fc60000820000 */
[----:B------:R-:W1:Y:S01]  /*0460*/  @!UP0 S2UR UR7, SR_CgaCtaId ;  /* 0x00000000000789c3 */ /* 0x000e620000008800 */
[----:B------:R-:W-:Y:S01]  /*0470*/  @!UP0 UMOV UR6, 0x400 ;  /* 0x0000040000068882 */ /* 0x000fe20000000000 */
[----:B------:R-:W-:-:S04]  /*0480*/  @!UP0 UIADD3 UR4, -UR4, 0x100000, URZ ;  /* 0x0010000004048890 */ /* 0x000fc8000fffe13f */
[----:B------:R-:W-:Y:S02]  /*0490*/  @!UP0 USHF.L.U32 UR5, UR4, 0xb, URZ ;  /* 0x0000000b04058899 */ /* 0x000fe4000800063f */
[----:B------:R-:W-:Y:S01]  /*04a0*/  @!UP0 USHF.L.U32 UR4, UR4, 0x1, URZ ;  /* 0x0000000104048899 */ /* 0x000fe2000800063f */
[----:B------:R-:W-:Y:S01]  /*04b0*/  IMAD.IADD R3, R4, 0x1, -R3 ;  /* 0x0000000104037824 */ /* 0x000fe200078e0a03 */
[----:B------:R-:W-:Y:S01]  /*04c0*/  @!UP1 UMOV UR10, 0x400 ;  /* 0x00000400000a9882 */ /* 0x000fe20000000000 */
[----:B------:R-:W-:Y:S01]  /*04d0*/  VOTEU.ALL UP2, P1 ;  /* 0x00000000003f7886 */ /* 0x000fe20000840000 */
[----:B------:R-:W-:Y:S01]  /*04e0*/  VOTEU.ALL UP3, P1 ;  /* 0x00000000003f7886 */ /* 0x000fe20000860000 */
[----:B------:R-:W-:Y:S01]  /*04f0*/  VOTEU.ALL UP4, P1 ;  /* 0x00000000003f7886 */ /* 0x000fe20000880000 */
[----:B------:R-:W5:Y:S01]  /*0500*/  @!UP1 S2UR UR11, SR_CgaCtaId ;  /* 0x00000000000b99c3 */ /* 0x000f620000008800 */
[----:B------:R-:W-:Y:S01]  /*0510*/  VOTEU.ALL UP5, P1 ;  /* 0x00000000003f7886 */ /* 0x000fe200008a0000 */
[----:B------:R-:W-:Y:S01]  /*0520*/  ISETP.NE.AND P1, PT, RZ, UR15, PT ;  /* 0x0000000fff007c0c */ /* 0x000fe2000bf25270 */
[----:B-1----:R-:W-:-:S02]  /*0530*/  @!UP0 ULEA UR9, UR7, UR6, 0x18 ;  /* 0x0000000607098291 */ /* 0x002fc4000f8ec03f */
[----:B------:R-:W-:-:S04]  /*0540*/  @!UP1 UIADD3 UR6, -UR12, 0x100000, URZ ;  /* 0x001000000c069890 */ /* 0x000fc8000fffe13f */
[----:B------:R-:W-:Y:S02]  /*0550*/  @!UP1 USHF.L.U32 UR7, UR6, 0xb, URZ ;  /* 0x0000000b06079899 */ /* 0x000fe4000800063f */
[----:B------:R-:W-:Y:S01]  /*0560*/  @!UP1 USHF.L.U32 UR6, UR6, 0x1, URZ ;  /* 0x0000000106069899 */ /* 0x000fe2000800063f */
[----:B------:R-:W-:Y:S01]  /*0570*/  VOTEU.ALL UP0, P0 ;  /* 0x00000000003f7886 */ /* 0x000fe20000000000 */
[----:B-----5:R-:W-:Y:S01]  /*0580*/  @!UP1 ULEA UR10, UR11, UR10, 0x18 ;  /* 0x0000000a0b0a9291 */ /* 0x020fe2000f8ec03f */
[----:B------:R-:W-:Y:S01]  /*0590*/  VOTEU.ALL UP1, P0 ;  /* 0x00000000003f7886 */ /* 0x000fe20000020000 */
[----:B------:R-:W1:Y:S02]  /*05a0*/  FENCE.VIEW.ASYNC.S ;  /* 0x00000000000073c6 */ /* 0x000e640000000000 */
[----:B-1----:R-:W2:Y:S02]  /*05b0*/  @!UP0 SYNCS.EXCH.64 URZ, [UR9+0x50], UR4 ;  /* 0x00005004093f85b2 */ /* 0x002ea40008000100 */
[----:B------:R1:W2:Y:S01]  /*05c0*/  @!UP1 SYNCS.EXCH.64 URZ, [UR9+0x58], UR4 ;  /* 0x00005804093f95b2 */ /* 0x0002a20008000100 */
[----:B------:R-:W-:Y:S01]  /*05d0*/  NOP ;  /* 0x0000000000007918 */ /* 0x000fe20000000000 */
[----:B-1----:R-:W-:-:S02]  /*05e0*/  ULDC.64 UR4, c[0x0][0x598] ;  /* 0x0001660000047ab9 */ /* 0x002fc40000000a00 */
[----:B------:R-:W-:Y:S02]  /*05f0*/  ISETP.NE.U32.AND P0, PT, RZ, UR4, PT ;  /* 0x00000004ff007c0c */ /* 0x000fe4000bf05070 */
[----:B------:R1:W2:Y:S02]  /*0600*/  @!UP2 SYNCS.EXCH.64 URZ, [UR10+0x30], UR6 ;  /* 0x000030060a3fa5b2 */ /* 0x0002a40008000100 */
[----:B------:R-:W-:Y:S01]  /*0610*/  ISETP.NE.AND.EX P0, PT, RZ, UR5, PT, P0 ;  /* 0x00000005ff007c0c */ /* 0x000fe2000bf05300 */
[----:B------:R1:W2:Y:S01]  /*0620*/  @!UP3 SYNCS.EXCH.64 URZ, [UR10+0x38], UR6 ;  /* 0x000038060a3fb5b2 */ /* 0x0002a20008000100 */
[----:B------:R1:W2:Y:S01]  /*0630*/  @!UP4 SYNCS.EXCH.64 URZ, [UR10+0x40], UR6 ;  /* 0x000040060a3fc5b2 */ /* 0x0002a20008000100 */
[----:B------:R1:W2:Y:S01]  /*0640*/  @!UP5 SYNCS.EXCH.64 URZ, [UR10+0x48], UR6 ;  /* 0x000048060a3fd5b2 */ /* 0x0002a20008000100 */
[----:B------:R-:W-:Y:S01]  /*0650*/  NOP ;  /* 0x0000000000007918 */ /* 0x000fe20000000000 */
[----:B--234-:R-:W-:Y:S08]  /*0660*/  BAR.SYNC.DEFER_BLOCKING 0x0 ;  /* 0x0000000000007b1d */ /* 0x01cff00000010000 */
[----:B01----:R-:W-:Y:S05]  /*0670*/  @!P0 BRA `(.L_x_3) ;  /* 0x00000000001c8947 */ /* 0x003fea0003800000 */
[----:B------:R-:W0:Y:S02]  /*0680*/  LDC.64 R6, c[0x0][0x598] ;  /* 0x00016600ff067b82 */ /* 0x000e240000000a00 */
[----:B0-----:R-:W2:Y:S02]  /*0690*/  LDG.E.64 R6, desc[UR38][R6.64] ;  /* 0x0000002606067981 */ /* 0x001ea4000c1e1b00 */
[----:B--2---:R-:W-:-:S04]  /*06a0*/  ISETP.NE.U32.AND P0, PT, R6, RZ, PT ;  /* 0x000000ff0600720c */ /* 0x004fc80003f05070 */
[----:B------:R-:W-:-:S13]  /*06b0*/  ISETP.NE.AND.EX P0, PT, R7, RZ, PT, P0 ;  /* 0x000000ff0700720c */ /* 0x000fda0003f05300 */
[----:B------:R-:W-:Y:S05]  /*06c0*/  @!P0 BRA `(.L_x_3) ;  /* 0x0000000000088947 */ /* 0x000fea0003800000 */
[----:B------:R1:W5:Y:S01]  /*06d0*/  LD.E R23, desc[UR38][R6.64] ;  /* 0x0000002606177980 */ /* 0x000362000c101900 */
[----:B------:R-:W-:Y:S05]  /*06e0*/  BRA `(.L_x_4) ;  /* 0x0000000000247947 */ /* 0x000fea0003800000 */
.L_x_3:
[----:B------:R-:W-:Y:S02]  /*06f0*/  ULDC.64 UR4, c[0x0][0x588] ;  /* 0x0001620000047ab9 */ /* 0x000fe40000000a00 */
[----:B------:R-:W-:-:S04]  /*0700*/  ISETP.NE.U32.AND P0, PT, RZ, UR4, PT ;  /* 0x00000004ff007c0c */ /* 0x000fc8000bf05070 */
[----:B------:R-:W-:-:S13]  /*0710*/  ISETP.NE.AND.EX P0, PT, RZ, UR5, PT, P0 ;  /* 0x00000005ff007c0c */ /* 0x000fda000bf05300 */
[----:B------:R-:W-:Y:S05]  /*0720*/  @!P0 BRA `(.L_x_5) ;  /* 0x00000000000c8947 */ /* 0x000fea0003800000 */
[----:B------:R-:W0:Y:S02]  /*0730*/  LDC.64 R6, c[0x0][0x588] ;  /* 0x00016200ff067b82 */ /* 0x000e240000000a00 */
[----:B0-----:R0:W5:Y:S01]  /*0740*/  LDG.E R23, desc[UR38][R6.64] ;  /* 0x0000002606177981 */ /* 0x001162000c1e1900 */
[----:B------:R-:W-:Y:S05]  /*0750*/  BRA `(.L_x_4) ;  /* 0x0000000000087947 */ /* 0x000fea0003800000 */
.L_x_5:
[----:B------:R-:W-:Y:S02]  /*0760*/  ULDC UR4, c[0x0][0x580] ;  /* 0x0001600000047ab9 */ /* 0x000fe40000000800 */
[----:B------:R-:W-:-:S07]  /*0770*/  IMAD.U32 R23, RZ, RZ, UR4 ;  /* 0x00000004ff177e24 */ /* 0x000fce000f8e00ff */
.L_x_4:
[----:B------:R-:W-:Y:S02]  /*0780*/  ULDC.64 UR4, c[0x0][0x5a0] ;  /* 0x0001680000047ab9 */ /* 0x000fe40000000a00 */
[----:B------:R-:W-:-:S04]  /*0790*/  ISETP.NE.U32.AND P0, PT, RZ, UR4, PT ;  /* 0x00000004ff007c0c */ /* 0x000fc8000bf05070 */
[----:B------:R-:W-:-:S13]  /*07a0*/  ISETP.NE.AND.EX P0, PT, RZ, UR5, PT, P0 ;  /* 0x00000005ff007c0c */ /* 0x000fda000bf05300 */
[----:B------:R-:W-:Y:S05]  /*07b0*/  @!P0 BRA `(.L_x_6) ;  /* 0x00000000001c8947 */ /* 0x000fea0003800000 */
[----:B01----:R-:W0:Y:S02]  /*07c0*/  LDC.64 R6, c[0x0][0x5a0] ;  /* 0x00016800ff067b82 */ /* 0x003e240000000a00 */
[----:B0-----:R-:W2:Y:S02]  /*07d0*/  LDG.E.64 R6, desc[UR38][R6.64] ;  /* 0x0000002606067981 */ /* 0x001ea4000c1e1b00 */
[----:B--2---:R-:W-:-:S04]  /*07e0*/  ISETP.NE.U32.AND P0, PT, R6, RZ, PT ;  /* 0x000000ff0600720c */ /* 0x004fc80003f05070 */
[----:B------:R-:W-:-:S13]  /*07f0*/  ISETP.NE.AND.EX P0, PT, R7, RZ, PT, P0 ;  /* 0x000000ff0700720c */ /* 0x000fda0003f05300 */
[----:B------:R-:W-:Y:S05]  /*0800*/  @!P0 BRA `(.L_x_6) ;  /* 0x0000000000088947 */ /* 0x000fea0003800000 */
[----:B------:R3:W5:Y:S01]  /*0810*/  LD.E R22, desc[UR38][R6.64] ;  /* 0x0000002606167980 */ /* 0x000762000c101900 */
[----:B------:R-:W-:Y:S05]  /*0820*/  BRA `(.L_x_7) ;  /* 0x0000000000247947 */ /* 0x000fea0003800000 */
.L_x_6:
[----:B------:R-:W-:Y:S02]  /*0830*/  ULDC.64 UR4, c[0x0][0x590] ;  /* 0x0001640000047ab9 */ /* 0x000fe40000000a00 */
[----:B------:R-:W-:-:S04]  /*0840*/  ISETP.NE.U32.AND P0, PT, RZ, UR4, PT ;  /* 0x00000004ff007c0c */ /* 0x000fc8000bf05070 */
[----:B------:R-:W-:-:S13]  /*0850*/  ISETP.NE.AND.EX P0, PT, RZ, UR5, PT, P0 ;  /* 0x00000005ff007c0c */ /* 0x000fda000bf05300 */
[----:B------:R-:W-:Y:S05]  /*0860*/  @!P0 BRA `(.L_x_8) ;  /* 0x00000000000c8947 */ /* 0x000fea0003800000 */
[----:B01----:R-:W0:Y:S02]  /*0870*/  LDC.64 R6, c[0x0][0x590] ;  /* 0x00016400ff067b82 */ /* 0x003e240000000a00 */
[----:B0-----:R2:W5:Y:S01]  /*0880*/  LDG.E R22, desc[UR38][R6.64] ;  /* 0x0000002606167981 */ /* 0x001562000c1e1900 */
[----:B------:R-:W-:Y:S05]  /*0890*/  BRA `(.L_x_7) ;  /* 0x0000000000087947 */ /* 0x000fea0003800000 */
.L_x_8:
[----:B------:R-:W-:Y:S02]  /*08a0*/  ULDC UR4, c[0x0][0x584] ;  /* 0x0001610000047ab9 */ /* 0x000fe40000000800 */
[----:B------:R-:W-:-:S07]  /*08b0*/  IMAD.U32 R22, RZ, RZ, UR4 ;  /* 0x00000004ff167e24 */ /* 0x000fce000f8e00ff */
.L_x_7:
[----:B------:R-:W4:Y:S01]  /*08c0*/  S2UR UR10, SR_CTAID.Y ;  /* 0x00000000000a79c3 */ /* 0x000f220000002600 */
[----:B------:R-:W-:Y:S01]  /*08d0*/  ULDC UR5, c[0x0][0x65c] ;  /* 0x0001970000057ab9 */ /* 0x000fe20000000800 */
[----:B------:R-:W-:Y:S01]  /*08e0*/  UISETP.NE.AND UP0, UPT, UR15, 0x2, UPT ;  /* 0x000000020f00788c */ /* 0x000fe2000bf05270 */
[----:B------:R-:W-:Y:S01]  /*08f0*/  PRMT R5, RZ, 0x7610, R5 ;  /* 0x00007610ff057816 */ /* 0x000fe20000000005 */
[----:B------:R-:W-:Y:S01]  /*0900*/  UISETP.NE.AND UP2, UPT, UR5, 0x1, UPT ;  /* 0x000000010500788c */ /* 0x000fe2000bf45270 */
[----:B------:R-:W-:Y:S02]  /*0910*/  IMAD.MOV.U32 R18, RZ, RZ, -0x1 ;  /* 0xffffffffff127424 */ /* 0x000fe400078e00ff */
[----:B------:R-:W-:Y:S01]  /*0920*/  IMAD.MOV.U32 R19, RZ, RZ, -0x1 ;  /* 0xffffffffff137424 */ /* 0x000fe200078e00ff */
[----:B------:R-:W4:Y:S01]  /*0930*/  S2UR UR4, SR_CTAID.X ;  /* 0x00000000000479c3 */ /* 0x000f220000002500 */
[----:B------:R-:W-:-:S06]  /*0940*/  UP2UR UR48, UPR, URZ, 0x4 ;  /* 0x000000043f307883 */ /* 0x000fcc0008000000 */
[----:B------:R-:W-:Y:S01]  /*0950*/  @UP2 ULDC UR12, c[0x0][0x10] ;  /* 0x00000400000c2ab9 */ /* 0x000fe20000000800 */
[----:B------:R-:W-:Y:S01]  /*0960*/  @UP2 UMOV UR7, URZ ;  /* 0x0000003f00072c82 */ /* 0x000fe20008000000 */
[----:B------:R-:W-:Y:S01]  /*0970*/  @UP2 UMOV UR5, URZ ;  /* 0x0000003f00052c82 */ /* 0x000fe20008000000 */
[----:B0123--:R-:W0:Y:S01]  /*0980*/  LDC.64 R6, c[0x0][0x650] ;  /* 0x00019400ff067b82 */ /* 0x00fe220000000a00 */
[----:B----4-:R-:W-:Y:S02]  /*0990*/  @UP2 UMOV UR9, UR10 ;  /* 0x0000000a00092c82 */ /* 0x010fe40008000000 */
[----:B------:R-:W-:Y:S01]  /*09a0*/  @UP2 UMOV UR6, UR9 ;  /* 0x0000000900062c82 */ /* 0x000fe20008000000 */
[----:B------:R-:W-:Y:S01]  /*09b0*/  @!UP2 UMOV UR9, UR10 ;  /* 0x0000000a0009ac82 */ /* 0x000fe20008000000 */
[----:B------:R-:W-:-:S03]  /*09c0*/  @UP2 UIMAD.WIDE.U32 UR12, UR4, UR12, UR6 ;  /* 0x0000000c040c22a5 */ /* 0x000fc6000f8e0006 */
[----:B------:R-:W-:Y:S01]  /*09d0*/  @!UP2 ULDC UR6, c[0x0][0xc] ;  /* 0x000003000006aab9 */ /* 0x000fe20000000800 */
[----:B------:R-:W-:Y:S01]  /*09e0*/  @UP2 UIADD3 UR14, UR13, UR5, URZ ;  /* 0x000000050d0e2290 */ /* 0x000fe2000fffe03f */
[----:B------:R-:W-:Y:S02]  /*09f0*/  ULDC UR10, c[0x0][0xc] ;  /* 0x00000300000a7ab9 */ /* 0x000fe40000000800 */
[----:B------:R-:W-:Y:S01]  /*0a00*/  UMOV UR5, URZ ;  /* 0x0000003f00057c82 */ /* 0x000fe20008000000 */
[----:B------:R-:W-:Y:S01]  /*0a10*/  ULDC UR11, c[0x0][0x10] ;  /* 0x00000400000b7ab9 */ /* 0x000fe20000000800 */
[----:B------:R-:W-:Y:S02]  /*0a20*/  @!UP2 UIMAD.WIDE.U32 UR6, UR6, UR9, UR4 ;  /* 0x000000090606a2a5 */ /* 0x000fe4000f8e0004 */
[----:B------:R-:W-:Y:S01]  /*0a30*/  UIMAD.WIDE.U32 UR10, UR10, UR11, URZ ;  /* 0x0000000b0a0a72a5 */ /* 0x000fe2000f8e003f */
[----:B------:R-:W-:-:S03]  /*0a40*/  ULDC UR13, c[0x0][0x14] ;  /* 0x00000500000d7ab9 */ /* 0x000fc60000000800 */
[----:B------:R-:W-:Y:S02]  /*0a50*/  UIMAD.WIDE.U32 UR36, UR10, UR13, URZ ;  /* 0x0000000d0a2472a5 */ /* 0x000fe4000f8e003f */
[----:B------:R-:W-:Y:S01]  /*0a60*/  UIMAD UR41, UR11, UR13, URZ ;  /* 0x0000000d0b2972a4 */ /* 0x000fe2000f8e023f */
[----:B------:R-:W-:Y:S01]  /*0a70*/  @!UP2 UMOV UR12, UR6 ;  /* 0x00000006000cac82 */ /* 0x000fe20008000000 */
[----:B------:R-:W-:Y:S02]  /*0a80*/  @!UP2 UMOV UR14, UR7 ;  /* 0x00000007000eac82 */ /* 0x000fe40008000000 */
[----:B------:R-:W-:Y:S02]  /*0a90*/  UIADD3 UR41, UR37, UR41, URZ ;  /* 0x0000002925297290 */ /* 0x000fe4000fffe03f */
[----:B------:R-:W-:-:S04]  /*0aa0*/  UIADD3 UR6, UP1, UR12, UR36, URZ ;  /* 0x000000240c067290 */ /* 0x000fc8000ff3e03f */
[----:B------:R-:W-:Y:S02]  /*0ab0*/  UIADD3.X UR7, UR14, UR41, URZ, UP1, !UPT ;  /* 0x000000290e077290 */ /* 0x000fe40008ffe43f */
[----:B------:R-:W-:Y:S02]  /*0ac0*/  USEL UR6, UR6, UR12, !UP0 ;  /* 0x0000000c06067287 */ /* 0x000fe4000c000000 */
[----:B------:R-:W-:-:S04]  /*0ad0*/  USEL UR7, UR7, UR14, !UP0 ;  /* 0x0000000e07077287 */ /* 0x000fc8000c000000 */
[----:B0-----:R-:W-:Y:S01]  /*0ae0*/  ISETP.LE.U32.AND P0, PT, R6, UR6, PT ;  /* 0x0000000606007c0c */ /* 0x001fe2000bf03070 */
[----:B------:R-:W-:Y:S02]  /*0af0*/  IMAD.U32 R16, RZ, RZ, UR6 ;  /* 0x00000006ff107e24 */ /* 0x000fe4000f8e00ff */
[----:B------:R-:W-:Y:S02]  /*0b00*/  IMAD.U32 R2, RZ, RZ, UR7 ;  /* 0x00000007ff027e24 */ /* 0x000fe4000f8e00ff */
[----:B------:R-:W-:-:S03]  /*0b10*/  IMAD.U32 R17, RZ, RZ, UR7 ;  /* 0x00000007ff117e24 */ /* 0x000fc6000f8e00ff */
[----:B------:R-:W-:Y:S01]  /*0b20*/  ISETP.GE.U32.AND.EX P0, PT, R2, R7, PT, P0 ;  /* 0x000000070200720c */ /* 0x000fe20003f06100 */
[----:B------:R-:W-:-:S12]  /*0b30*/  IMAD.MOV.U32 R2, RZ, RZ, -0x1 ;  /* 0xffffffffff027424 */ /* 0x000fd800078e00ff */
[----:B------:R-:W-:Y:S05]  /*0b40*/  @P0 BRA `(.L_x_9) ;  /* 0x00000004008c0947 */ /* 0x000fea0003800000 */
[----:B------:R-:W-:Y:S01]  /*0b50*/  I2FP.F32.U32 R2, UR4 ;  /* 0x0000000400027c45 */ /* 0x000fe20008201000 */
[----:B------:R-:W-:Y:S01]  /*0b60*/  ULDC.64 UR16, c[0x0][0x628] ;  /* 0x00018a0000107ab9 */ /* 0x000fe20000000a00 */
[----:B------:R-:W-:Y:S01]  /*0b70*/  ULDC UR6, c[0x0][0x150] ;  /* 0x0000540000067ab9 */ /* 0x000fe20000000800 */
[----:B------:R-:W-:Y:S01]  /*0b80*/  ISETP.NE.U32.AND P0, PT, RZ, UR16, PT ;  /* 0x00000010ff007c0c */ /* 0x000fe2000bf05070 */
[----:B------:R-:W-:Y:S01]  /*0b90*/  ULDC UR15, c[0x0][0x630] ;  /* 0x00018c00000f7ab9 */ /* 0x000fe20000000800 */
[----:B------:R-:W-:Y:S01]  /*0ba0*/  FMUL R2, R2, UR6 ;  /* 0x0000000602027c20 */ /* 0x000fe20008400000 */
[----:B------:R-:W-:Y:S01]  /*0bb0*/  R2UR UR19, R16 ;  /* 0x00000000101372ca */ /* 0x000fe200000e0000 */
[----:B------:R-:W-:Y:S01]  /*0bc0*/  ULDC UR21, c[0x0][0x154] ;  /* 0x0000550000157ab9 */ /* 0x000fe20000000800 */
[----:B------:R-:W-:Y:S01]  /*0bd0*/  ISETP.NE.AND.EX P0, PT, RZ, UR17, PT, P0 ;  /* 0x00000011ff007c0c */ /* 0x000fe2000bf05300 */
[----:B------:R0:W1:Y:S01]  /*0be0*/  F2I.U32.TRUNC.NTZ R5, R2 ;  /* 0x0000000200057305 */ /* 0x000062000020f000 */
[----:B------:R-:W-:-:S02]  /*0bf0*/  R2UR UR20, R17 ;  /* 0x00000000111472ca */ /* 0x000fc400000e0000 */
[----:B------:R-:W-:Y:S02]  /*0c00*/  R2UR UR6, R16 ;  /* 0x00000000100672ca */ /* 0x000fe400000e0000 */
[----:B------:R-:W-:-:S07]  /*0c10*/  R2UR UR7, R17 ;  /* 0x00000000110772ca */ /* 0x000fce00000e0000 */
[----:B0-----:R-:W-:Y:S08]  /*0c20*/  @!P0 BRA `(.L_x_10) ;  /* 0x0000000000308947 */ /* 0x001ff00003800000 */
[----:B------:R-:W-:Y:S01]  /*0c30*/  R2UR UR6, R16 ;  /* 0x00000000100672ca */ /* 0x000fe200000e0000 */
[----:B------:R-:W-:Y:S01]  /*0c40*/  ULDC UR12, c[0x0][0x634] ;  /* 0x00018d00000c7ab9 */ /* 0x000fe20000000800 */
[----:B------:R-:W-:-:S11]  /*0c50*/  R2UR UR14, R17 ;  /* 0x00000000110e72ca */ /* 0x000fd600000e0000 */
[----:B------:R-:W-:-:S04]  /*0c60*/  UIADD3 UR12, UP1, UR6, UR12, URZ ;  /* 0x0000000c060c7290 */ /* 0x000fc8000ff3e03f */
[----:B------:R-:W-:-:S04]  /*0c70*/  UIADD3.X UR14, URZ, UR14, URZ, UP1, !UPT ;  /* 0x0000000e3f0e7290 */ /* 0x000fc80008ffe43f */
[----:B------:R-:W-:-:S04]  /*0c80*/  UIMAD.WIDE.U32 UR6, UR14, UR16, URZ ;  /* 0x000000100e0672a5 */ /* 0x000fc8000f8e003f */
[----:B------:R-:W-:Y:S02]  /*0c90*/  UIMAD.WIDE.U32 UR10, UP1, UR12, UR17, UR6 ;  /* 0x000000110c0a72a5 */ /* 0x000fe4000f820006 */
[----:B------:R-:W-:Y:S02]  /*0ca0*/  UIMAD.WIDE.U32 UR6, UR12, UR16, URZ ;  /* 0x000000100c0672a5 */ /* 0x000fe4000f8e003f */
[----:B------:R-:W-:Y:S02]  /*0cb0*/  UIADD3.X UR13, URZ, URZ, URZ, UP1, !UPT ;  /* 0x0000003f3f0d7290 */ /* 0x000fe40008ffe43f */
[----:B------:R-:W-:Y:S01]  /*0cc0*/  UIADD3 URZ, UP1, UR7, UR10, URZ ;  /* 0x0000000a073f7290 */ /* 0x000fe2000ff3e03f */
[----:B------:R-:W-:-:S03]  /*0cd0*/  UMOV UR12, UR11 ;  /* 0x0000000b000c7c82 */ /* 0x000fc60008000000 */
[----:B------:R-:W-:-:S12]  /*0ce0*/  UIMAD.WIDE.U32.X UR6, UR14, UR17, UR12, UP1 ;  /* 0x000000110e0672a5 */ /* 0x000fd800088e040c */
.L_x_10:
[----:B------:R-:W-:Y:S01]  /*0cf0*/  USHF.R.U64 UR5, UR6, UR15, UR7 ;  /* 0x0000000f06057299 */ /* 0x000fe20008001207 */
[----:B------:R-:W-:Y:S01]  /*0d00*/  I2FP.F32.U32 R2, UR9 ;  /* 0x0000000900027c45 */ /* 0x000fe20008201000 */
[----:B------:R-:W-:Y:S01]  /*0d10*/  USHF.R.U32.HI UR6, URZ, UR15, UR7 ;  /* 0x0000000f3f067299 */ /* 0x000fe20008011607 */
[----:B-1----:R-:W-:Y:S01]  /*0d20*/  R2UR UR14, R5 ;  /* 0x00000000050e72ca */ /* 0x002fe200000e0000 */
[----:B------:R-:W-:Y:S02]  /*0d30*/  UIADD3 UR17, UP1, URZ, -UR5, URZ ;  /* 0x800000053f117290 */ /* 0x000fe4000ff3e03f */
[----:B------:R-:W-:Y:S01]  /*0d40*/  FMUL R2, R2, UR21 ;  /* 0x0000001502027c20 */ /* 0x000fe20008400000 */
[----:B------:R-:W-:Y:S01]  /*0d50*/  ULDC.64 UR10, c[0x0][0x620] ;  /* 0x00018800000a7ab9 */ /* 0x000fe20000000a00 */
[----:B------:R-:W-:Y:S01]  /*0d60*/  UIADD3.X UR6, URZ, ~UR6, URZ, UP1, !UPT ;  /* 0x800000063f067290 */ /* 0x000fe20008ffe43f */
[----:B------:R-:W-:Y:S01]  /*0d70*/  UMOV UR12, UR19 ;  /* 0x00000013000c7c82 */ /* 0x000fe20008000000 */
[----:B------:R-:W-:-:S02]  /*0d80*/  UMOV UR13, UR20 ;  /* 0x00000014000d7c82 */ /* 0x000fc40008000000 */
[----:B------:R-:W-:Y:S01]  /*0d90*/  UIMAD UR6, UR6, UR10, URZ ;  /* 0x0000000a060672a4 */ /* 0x000fe2000f8e023f */
[----:B------:R-:W0:Y:S01]  /*0da0*/  F2I.U32.TRUNC.NTZ R2, R2 ;  /* 0x0000000200027305 */ /* 0x000e22000020f000 */
[----:B------:R-:W-:Y:S02]  /*0db0*/  UIMAD.WIDE.U32 UR12, UR17, UR10, UR12 ;  /* 0x0000000a110c72a5 */ /* 0x000fe4000f8e000c */
[----:B------:R-:W-:Y:S01]  /*0dc0*/  UIMAD UR17, UR17, UR11, UR6 ;  /* 0x0000000b111172a4 */ /* 0x000fe2000f8e0206 */
[----:B------:R-:W-:Y:S01]  /*0dd0*/  ULDC UR24, c[0x0][0x658] ;  /* 0x0001960000187ab9 */ /* 0x000fe20000000800 */
[----:B------:R-:W-:Y:S02]  /*0de0*/  UMOV UR22, 0xffffffff ;  /* 0xffffffff00167882 */ /* 0x000fe40000000000 */
[----:B------:R-:W-:Y:S01]  /*0df0*/  UIADD3 UR17, UR13, UR17, URZ ;  /* 0x000000110d117290 */ /* 0x000fe2000fffe03f */
[----:B------:R-:W-:Y:S01]  /*0e00*/  ULDC UR19, c[0x0][0x618] ;  /* 0x0001860000137ab9 */ /* 0x000fe20000000800 */
[----:B------:R-:W-:Y:S01]  /*0e10*/  ULDC.64 UR6, c[0x0][0x640] ;  /* 0x0001900000067ab9 */ /* 0x000fe20000000a00 */
[----:B------:R-:W-:Y:S01]  /*0e20*/  USHF.L.U32 UR13, UR22, UR24, URZ ;  /* 0x00000018160d7299 */ /* 0x000fe2000800063f */
[----:B------:R-:W-:Y:S01]  /*0e30*/  ISETP.NE.U32.AND P0, PT, RZ, UR6, PT ;  /* 0x00000006ff007c0c */ /* 0x000fe2000bf05070 */
[----:B------:R-:W-:-:S02]  /*0e40*/  USHF.R.U64 UR22, UR12, UR19, UR17 ;  /* 0x000000130c167299 */ /* 0x000fc40008001211 */
[----:B------:R-:W-:Y:S01]  /*0e50*/  USHF.R.U32.HI UR12, URZ, UR19, UR17 ;  /* 0x000000133f0c7299 */ /* 0x000fe20008011611 */
[----:B0-----:R-:W-:Y:S01]  /*0e60*/  R2UR UR16, R2 ;  /* 0x00000000021072ca */ /* 0x001fe200000e0000 */
[----:B------:R-:W-:Y:S01]  /*0e70*/  ULDC UR21, c[0x0][0x608] ;  /* 0x0001820000157ab9 */ /* 0x000fe20000000800 */
[----:B------:R-:W-:Y:S01]  /*0e80*/  ISETP.NE.AND.EX P0, PT, RZ, UR7, PT, P0 ;  /* 0x00000007ff007c0c */ /* 0x000fe2000bf05300 */
[----:B------:R-:W-:Y:S02]  /*0e90*/  USHF.R.U64 UR26, UR22, UR21, UR12 ;  /* 0x00000015161a7299 */ /* 0x000fe4000800120c */
[----:B------:R-:W-:Y:S01]  /*0ea0*/  USHF.R.U32.HI UR12, URZ, UR21, UR12 ;  /* 0x000000153f0c7299 */ /* 0x000fe2000801160c */
[----:B------:R-:W-:Y:S01]  /*0eb0*/  UMOV UR20, 0x1 ;  /* 0x0000000100147882 */ /* 0x000fe20000000000 */
[----:B------:R-:W-:Y:S02]  /*0ec0*/  UIADD3 UR14, -UR14, URZ, URZ ;  /* 0x0000003f0e0e7290 */ /* 0x000fe4000fffe13f */
[----:B------:R-:W-:-:S02]  /*0ed0*/  USHF.R.U64 UR27, UR26, UR24, UR12 ;  /* 0x000000181a1b7299 */ /* 0x000fc4000800120c */
[----:B------:R-:W-:Y:S01]  /*0ee0*/  USHF.L.U32 UR19, UR20, UR24, URZ ;  /* 0x0000001814137299 */ /* 0x000fe2000800063f */
[----:B------:R-:W-:Y:S01]  /*0ef0*/  ULDC UR15, c[0x0][0x144] ;  /* 0x00005100000f7ab9 */ /* 0x000fe20000000800 */
[----:B------:R-:W-:Y:S01]  /*0f00*/  ULDC UR10, c[0x0][0x600] ;  /* 0x00018000000a7ab9 */ /* 0x000fe20000000800 */
[----:B------:R-:W-:Y:S02]  /*0f10*/  ULOP3.LUT UR20, URZ, UR13, URZ, 0x33, !UPT ;  /* 0x0000000d3f147292 */ /* 0x000fe4000f8e333f */
[----:B------:R-:W-:Y:S02]  /*0f20*/  USHF.R.U32.HI UR13, URZ, UR24, UR12 ;  /* 0x000000183f0d7299 */ /* 0x000fe4000801160c */
[----:B------:R-:W-:Y:S02]  /*0f30*/  UIADD3 UR11, UR10, -0x1, URZ ;  /* 0xffffffff0a0b7890 */ /* 0x000fe4000fffe03f */
[----:B------:R-:W-:Y:S02]  /*0f40*/  UIADD3 UR23, -UR16, URZ, URZ ;  /* 0x0000003f10177290 */ /* 0x000fe4000fffe13f */
[----:B------:R-:W-:Y:S01]  /*0f50*/  UIMAD UR4, UR15, UR14, UR4 ;  /* 0x0000000e0f0472a4 */ /* 0x000fe2000f8e0204 */
[----:B------:R-:W-:Y:S01]  /*0f60*/  ULDC UR28, c[0x0][0x148] ;  /* 0x00005200001c7ab9 */ /* 0x000fe20000000800 */
[----:B------:R-:W-:Y:S01]  /*0f70*/  ULDC UR24, c[0x0][0x648] ;  /* 0x0001920000187ab9 */ /* 0x000fe20000000800 */
[----:B------:R-:W-:Y:S01]  /*0f80*/  ULDC UR25, c[0x0][0x638] ;  /* 0x00018e0000197ab9 */ /* 0x000fe20000000800 */
[----:B------:R-:W-:Y:S01]  /*0f90*/  UMOV UR12, UR27 ;  /* 0x0000001b000c7c82 */ /* 0x000fe20008000000 */
[----:B------:R-:W-:Y:S07]  /*0fa0*/  @!P0 BRA `(.L_x_11) ;  /* 0x0000000000308947 */ /* 0x000fee0003800000 */
[----:B------:R-:W-:Y:S02]  /*0fb0*/  ULDC UR16, c[0x0][0x64c] ;  /* 0x0001930000107ab9 */ /* 0x000fe40000000800 */
        /* <DEDUP_REMOVED lines=8> */
[----:B------:R-:W-:-:S07]  /*1040*/  UIMAD.WIDE.U32.X UR6, UR21, UR7, UR16, UP1 ;  /* 0x00000007150672a5 */ /* 0x000fce00088e0410 */
[----:B------:R-:W-:Y:S01]  /*1050*/  UMOV UR12, UR6 ;  /* 0x00000006000c7c82 */ /* 0x000fe20008000000 */
[----:B------:R-:W-:-:S05]  /*1060*/  UMOV UR13, UR7 ;  /* 0x00000007000d7c82 */ /* 0x000fca0008000000 */
.L_x_11:
[----:B------:R-:W-:Y:S01]  /*1070*/  UISETP.NE.AND UP1, UPT, UR48, URZ, UPT ;  /* 0x0000003f3000728c */ /* 0x000fe2000bf25270 */
[----:B------:R-:W-:Y:S01]  /*1080*/  IMAD.MOV.U32 R5, RZ, RZ, 0x1 ;  /* 0x00000001ff057424 */ /* 0x000fe200078e00ff */
[----:B------:R-:W-:Y:S01]  /*1090*/  USHF.R.U64 UR6, UR12, UR24, UR13 ;  /* 0x000000180c067299 */ /* 0x000fe2000800120d */
[----:B------:R-:W-:Y:S01]  /*10a0*/  IMAD.U32 R19, RZ, RZ, UR5 ;  /* 0x00000005ff137e24 */ /* 0x000fe2000f8e00ff */
[----:B------:R-:W-:Y:S02]  /*10b0*/  ULOP3.LUT UR20, UR26, UR20, URZ, 0xc0, !UPT ;  /* 0x000000141a147292 */ /* 0x000fe4000f8ec03f */
[----:B------:R-:W-:Y:S02]  /*10c0*/  UIADD3 UR7, -UR6, URZ, URZ ;  /* 0x0000003f06077290 */ /* 0x000fe4000fffe13f */
[----:B------:R-:W-:Y:S02]  /*10d0*/  UIMAD UR19, UR19, UR6, UR20 ;  /* 0x00000006131372a4 */ /* 0x000fe4000f8e0214 */
[----:B------:R-:W-:-:S02]  /*10e0*/  ULOP3.LUT UR11, UR22, UR11, URZ, 0xc0, !UPT ;  /* 0x0000000b160b7292 */ /* 0x000fc4000f8ec03f */
[----:B------:R-:W-:Y:S02]  /*10f0*/  @UP1 UIMAD UR4, UR28, UR23, UR9 ;  /* 0x000000171c0412a4 */ /* 0x000fe4000f8e0209 */
[----:B------:R-:W-:-:S03]  /*1100*/  UIMAD UR6, UR7, UR25, UR27 ;  /* 0x00000019070672a4 */ /* 0x000fc6000f8e021b */
[----:B------:R-:W-:Y:S01]  /*1110*/  ULDC UR7, c[0x0][0x610] ;  /* 0x0001840000077ab9 */ /* 0x000fe20000000800 */
[----:B------:R-:W-:Y:S02]  /*1120*/  UIMAD UR6, UR6, UR10, UR11 ;  /* 0x0000000a060672a4 */ /* 0x000fe4000f8e020b */
[----:B------:R-:W-:-:S04]  /*1130*/  UIMAD UR4, UR19, UR7, UR4 ;  /* 0x00000007130472a4 */ /* 0x000fc8000f8e0204 */
[----:B------:R-:W-:Y:S02]  /*1140*/  USEL UR7, UR6, UR4, !UP1 ;  /* 0x0000000406077287 */ /* 0x000fe4000c800000 */
[----:B------:R-:W-:-:S04]  /*1150*/  USEL UR4, UR4, UR6, !UP1 ;  /* 0x0000000604047287 */ /* 0x000fc8000c800000 */
[----:B------:R-:W-:Y:S02]  /*1160*/  IMAD.U32 R2, RZ, RZ, UR7 ;  /* 0x00000007ff027e24 */ /* 0x000fe4000f8e00ff */
[----:B------:R-:W-:-:S07]  /*1170*/  IMAD.U32 R18, RZ, RZ, UR4 ;  /* 0x00000004ff127e24 */ /* 0x000fce000f8e00ff */
.L_x_9:
[----:B------:R-:W-:Y:S02]  /*1180*/  ULDC UR4, c[0x0][0x28c] ;  /* 0x0000a30000047ab9 */ /* 0x000fe40000000800 */
[----:B------:R-:W-:-:S04]  /*1190*/  UIADD3 UR4, UR4, 0x1f, URZ ;  /* 0x0000001f04047890 */ /* 0x000fc8000fffe03f */
[----:B------:R-:W-:-:S04]  /*11a0*/  USHF.R.S32.HI UR5, URZ, 0x1f, UR4 ;  /* 0x0000001f3f057899 */ /* 0x000fc80008011404 */
[----:B------:R-:W-:-:S04]  /*11b0*/  ULEA.HI UR5, UR5, UR4, URZ, 0x5 ;  /* 0x0000000405057291 */ /* 0x000fc8000f8f283f */
[----:B------:R-:W-:Y:S01]  /*11c0*/  USHF.R.S32.HI UR42, URZ, 0x5, UR5 ;  /* 0x000000053f2a7899 */ /* 0x000fe20008011405 */
[----:B------:R-:W-:Y:S11]  /*11d0*/  @!P1 BRA `(.L_x_12) ;  /* 0x0000009000449947 */ /* 0x000ff60003800000 */
[----:B------:R-:W-:-:S06]  /*11e0*/  UISETP.GT.U32.AND UP1, UPT, UR18, 0x1, UPT ;  /* 0x000000011200788c */ /* 0x000fcc000bf24070 */
[----:B------:R-:W-:-:S13]  /*11f0*/  PLOP3.LUT P0, PT, PT, PT, UP1, 0x80, 0x0 ;  /* 0x000000000000781c */ /* 0x000fda0003f0f018 */
[----:B------:R-:W-:Y:S05]  /*1200*/  @P0 EXIT ;  /* 0x000000000000094d */ /* 0x000fea0003800000 */
.L_x_13:
[----:B------:R-:W-:-:S08]  /*1210*/  NOP ;  /* 0x0000000000007918 */ /* 0x000fd00000000000 */
[----:B------:R-:W0:Y:S02]  /*1220*/  USETMAXREG.TRY_ALLOC.CTAPOOL UP1, 0xe8 ;  /* 0x000000e8000079c8 */ /* 0x000e240008020600 */
[----:B0-----:R-:W-:-:S13]  /*1230*/  PLOP3.LUT P0, PT, PT, PT, UP1, 0x80, 0x0 ;  /* 0x000000000000781c */ /* 0x001fda0003f0f018 */
[----:B------:R-:W-:Y:S05]  /*1240*/  @!P0 BRA `(.L_x_13) ;  /* 0xfffffffc00f08947 */ /* 0x000fea000383ffff */
[----:B------:R-:W-:-:S13]  /*1250*/  LOP3.LUT P0, RZ, R5, 0xff, RZ, 0xc0, !PT ;  /* 0x000000ff05ff7812 */ /* 0x000fda000780c0ff */
[----:B------:R-:W-:Y:S05]  /*1260*/  @!P0 EXIT ;  /* 0x000000000000894d */ /* 0x000fea0003800000 */
[----:B------:R-:W0:Y:S01]  /*1270*/  S2UR UR5, SR_CgaCtaId ;  /* 0x00000000000579c3 */ /* 0x000e220000008800 */
[----:B------:R-:W-:Y:S01]  /*1280*/  VIADD R6, R0, 0xffffffff ;  /* 0xffffffff00067836 */ /* 0x000fe20000000000 */
[----:B------:R-:W-:Y:S01]  /*1290*/  SHF.R.S32.HI R4, RZ, 0x1f, R3 ;  /* 0x0000001fff047819 */ /* 0x000fe20000011403 */
[----:B------:R-:W-:Y:S01]  /*12a0*/  UMOV UR43, 0x400 ;  /* 0x00000400002b7882 */ /* 0x000fe20000000000 */
[----:B------:R-:W-:Y:S02]  /*12b0*/  USHF.R.U32.HI UR4, URZ, 0x1, UR42 ;  /* 0x000000013f047899 */ /* 0x000fe4000801162a */
[----:B------:R-:W-:Y:S01]  /*12c0*/  R2UR UR45, R6 ;  /* 0x00000000062d72ca */ /* 0x000fe200000e0000 */
[----:B------:R-:W-:Y:S01]  /*12d0*/  ULOP3.LUT UR44, UR42, 0x1, URZ, 0xc0, !UPT ;  /* 0x000000012a2c7892 */ /* 0x000fe2000f8ec03f */
[CC--:B------:R-:W-:Y:S01]  /*12e0*/  LEA.HI R0, R4.reuse, R3.reuse, RZ, 0x2 ;  /* 0x0000000304007211 */ /* 0x0c0fe200078f10ff */
[----:B------:R-:W-:Y:S01]  /*12f0*/  UISETP.LT.AND UP1, UPT, UR42, 0x1, UPT ;  /* 0x000000012a00788c */ /* 0x000fe2000bf21270 */
[----:B------:R-:W-:Y:S01]  /*1300*/  LEA.HI R4, R4, R3, RZ, 0x5 ;  /* 0x0000000304047211 */ /* 0x000fe200078f28ff */
[----:B------:R-:W-:Y:S01]  /*1310*/  ULOP3.LUT UR4, UR4, 0x1, URZ, 0xc0, !UPT ;  /* 0x0000000104047892 */ /* 0x000fe2000f8ec03f */
[--C-:B------:R-:W-:Y:S01]  /*1320*/  SHF.R.S32.HI R152, RZ, 0x2, R0.reuse ;  /* 0x00000002ff987819 */ /* 0x100fe20000011400 */
[----:B------:R-:W-:Y:S01]  /*1330*/  ULDC UR6, c[0x0][0x284] ;  /* 0x0000a10000067ab9 */ /* 0x000fe20000000800 */
[----:B------:R-:W-:Y:S01]  /*1340*/  SHF.R.S32.HI R5, RZ, 0x1f, R0 ;  /* 0x0000001fff057819 */ /* 0x000fe20000011400 */
[----:B------:R-:W-:Y:S01]  /*1350*/  USEL UR44, UR44, URZ, !UP0 ;  /* 0x0000003f2c2c7287 */ /* 0x000fe2000c000000 */
[----:B------:R-:W-:Y:S01]  /*1360*/  LOP3.LUT R154, R0, 0xfffffffc, RZ, 0xc0, !PT ;  /* 0xfffffffc009a7812 */ /* 0x000fe200078ec0ff */
[----:B------:R-:W-:Y:S01]  /*1370*/  USEL UR46, UR42, 0x1, UP1 ;  /* 0x000000012a2e7887 */ /* 0x000fe20008800000 */
[----:B------:R-:W-:Y:S01]  /*1380*/  LEA.HI R5, R5, R152, RZ, 0x3 ;  /* 0x0000009805057211 */ /* 0x000fe200078f18ff */
[----:B------:R-:W-:Y:S01]  /*1390*/  USHF.L.U32 UR45, UR45, 0x3, URZ ;  /* 0x000000032d2d7899 */ /* 0x000fe2000800063f */
[----:B------:R-:W-:Y:S01]  /*13a0*/  ISETP.NE.AND P0, PT, R6, RZ, PT ;  /* 0x000000ff0600720c */ /* 0x000fe20003f05270 */
[----:B------:R-:W-:Y:S01]  /*13b0*/  UISETP.EQ.U32.AND UP0, UPT, UR4, 0x1, !UP0 ;  /* 0x000000010400788c */ /* 0x000fe2000c702070 */
[----:B------:R-:W-:Y:S01]  /*13c0*/  LOP3.LUT R5, R5, 0xfffffff8, RZ, 0xc0, !PT ;  /* 0xfffffff805057812 */ /* 0x000fe200078ec0ff */
[----:B------:R-:W-:Y:S01]  /*13d0*/  IMAD.IADD R154, R3, 0x1, -R154 ;  /* 0x00000001039a7824 */ /* 0x000fe200078e0a9a */
[----:B0-----:R-:W-:Y:S01]  /*13e0*/  ULEA UR43, UR5, UR43, 0x18 ;  /* 0x0000002b052b7291 */ /* 0x001fe2000f8ec03f */
[----:B------:R-:W-:Y:S01]  /*13f0*/  IMAD.U32 R156, RZ, RZ, UR45 ;  /* 0x0000002dff9c7e24 */ /* 0x000fe2000f8e00ff */
[----:B------:R-:W-:Y:S01]  /*1400*/  SEL R166, RZ, 0x1, P0 ;  /* 0x00000001ffa67807 */ /* 0x000fe20000000000 */
[----:B------:R-:W-:Y:S01]  /*1410*/  IMAD.IADD R152, R152, 0x1, -R5 ;  /* 0x0000000198987824 */ /* 0x000fe200078e0a05 */
[----:B------:R-:W-:Y:S01]  /*1420*/  UIADD3 UR50, UR43, 0x30, URZ ;  /* 0x000000302b327890 */ /* 0x000fe2000fffe03f */
[----:B------:R-:W-:Y:S01]  /*1430*/  SHF.R.S32.HI R5, RZ, 0x5, R4 ;  /* 0x00000005ff057819 */ /* 0x000fe20000011404 */
[----:B------:R-:W-:Y:S01]  /*1440*/  ULOP3.LUT UR49, UR40, 0x1, URZ, 0xfc, !UPT ;  /* 0x0000000128317892 */ /* 0x000fe2000f8efc3f */
[C---:B------:R-:W-:Y:S01]  /*1450*/  LOP3.LUT R158, R156.reuse, 0x8, RZ, 0xc0, !PT ;  /* 0x000000089c9e7812 */ /* 0x040fe200078ec0ff */
[----:B------:R-:W-:Y:S01]  /*1460*/  UIADD3 UR46, -UR46, UR42, URZ ;  /* 0x0000002a2e2e7290 */ /* 0x000fe2000fffe13f */
[--C-:B------:R-:W-:Y:S01]  /*1470*/  SHF.R.S32.HI R153, RZ, 0x1f, R152.reuse ;  /* 0x0000001fff997819 */ /* 0x100fe20000011498 */
[C-C-:B------:R-:W-:Y:S01]  /*1480*/  IMAD R159, R5.reuse, -0x10, -R152.reuse ;  /* 0xfffffff0059f7824 */ /* 0x140fe200078e0a98 */
[----:B------:R-:W-:Y:S01]  /*1490*/  LOP3.LUT R156, R156, 0x8, RZ, 0xc, !PT ;  /* 0x000000089c9c7812 */ /* 0x000fe200078e0cff */
[----:B------:R-:W-:Y:S01]  /*14a0*/  IMAD.U32 R155, RZ, RZ, UR50 ;  /* 0x00000032ff9b7e24 */ /* 0x000fe2000f8e00ff */
[----:B------:R-:W-:Y:S01]  /*14b0*/  LOP3.LUT R158, R158, 0x18, RZ, 0x3c, !PT ;  /* 0x000000189e9e7812 */ /* 0x000fe200078e3cff */
[----:B------:R-:W-:Y:S01]  /*14c0*/  IMAD.WIDE R152, R5, 0x10, R152 ;  /* 0x0000001005987825 */ /* 0x000fe200078e0298 */
[----:B------:R-:W-:-:S03]  /*14d0*/  USEL UR47, URZ, 0x1, !UP0 ;  /* 0x000000013f2f7887 */ /* 0x000fc6000c000000 */
[----:B------:R-:W-:Y:S02]  /*14e0*/  VIADD R157, R155, UR45 ;  /* 0x0000002d9b9d7c36 */ /* 0x000fe40008000000 */
[----:B------:R-:W-:-:S07]  /*14f0*/  VIADD R159, R159, UR6 ;  /* 0x000000069f9f7c36 */ /* 0x000fce0008000000 */
.L_x_289:
[----:B------:R-:W-:Y:S01]  /*1500*/  SHF.L.U32 R0, R166, 0x1f, RZ ;  /* 0x0000001fa6007819 */ /* 0x000fe200000006ff */
[----:B------:R-:W-:Y:S02]  /*1510*/  ULDC UR4, c[0x0][0x28c] ;  /* 0x0000a30000047ab9 */ /* 0x000fe40000000800 */
[----:B------:R-:W-:Y:S01]  /*1520*/  ISETP.LT.AND P1, PT, RZ, UR4, PT ;  /* 0x00000004ff007c0c */ /* 0x000fe2000bf21270 */
[----:B------:R-:W0:Y:S02]  /*1530*/  SYNCS.PHASECHK.TRANS64.TRYWAIT P0, [R155+UR45], R0 ;  /* 0x000000009b0075a7 */ /* 0x000e24000800016d */
[----:B0-234-:R-:W-:Y:S10]  /*1540*/  @!P0 BRA `(.L_x_14) ;  /* 0x0000009c00148947 */ /* 0x01dff40003800000 */
.L_x_309:
[----:B------:R-:W-:Y:S05]  /*1550*/  @P1 BRA `(.L_x_15) ;  /* 0x0000000000401947 */ /* 0x000fea0003800000 */
[----:B0-----:R-:W-:Y:S01]  /*1560*/  MOV R0, 0x0 ;  /* 0x0000000000007802 */ /* 0x001fe20000000f00 */
[----:B------:R-:W-:Y:S01]  /*1570*/  ULDC.64 UR4, c[0x4][0x68] ;  /* 0x01001a0000047ab9 */ /* 0x000fe20000000a00 */
[----:B------:R-:W-:Y:S01]  /*1580*/  ULDC.64 UR6, c[0x4][0x8] ;  /* 0x0100020000067ab9 */ /* 0x000fe20000000a00 */
[----:B------:R-:W-:Y:S01]  /*1590*/  IMAD.U32 R4, RZ, RZ, UR4 ;  /* 0x00000004ff047e24 */ /* 0x000fe2000f8e00ff */
[----:B------:R0:W1:Y:S01]  /*15a0*/  LDC.64 R14, c[0x4][R0] ;  /* 0x01000000000e7b82 */ /* 0x0000620000000a00 */
[----:B------:R-:W-:Y:S01]  /*15b0*/  IMAD.U32 R5, RZ, RZ, UR5 ;  /* 0x00000005ff057e24 */ /* 0x000fe2000f8e00ff */
[----:B------:R-:W-:Y:S01]  /*15c0*/  ULDC.64 UR4, c[0x4][0x70] ;  /* 0x01001c0000047ab9 */ /* 0x000fe20000000a00 */
[----:B------:R-:W-:Y:S02]  /*15d0*/  IMAD.U32 R10, RZ, RZ, UR6 ;  /* 0x00000006ff0a7e24 */ /* 0x000fe4000f8e00ff */
[----:B------:R-:W-:Y:S02]  /*15e0*/  IMAD.U32 R6, RZ, RZ, UR4 ;  /* 0x00000004ff067e24 */ /* 0x000fe4000f8e00ff */
[----:B------:R-:W-:-:S02]  /*15f0*/  IMAD.U32 R7, RZ, RZ, UR5 ;  /* 0x00000005ff077e24 */ /* 0x000fc4000f8e00ff */
[----:B------:R-:W-:Y:S02]  /*1600*/  IMAD.U32 R11, RZ, RZ, UR7 ;  /* 0x00000007ff0b7e24 */ /* 0x000fe4000f8e00ff */
[----:B------:R-:W-:Y:S02]  /*1610*/  IMAD.MOV.U32 R8, RZ, RZ, 0x1e1 ;  /* 0x000001e1ff087424 */ /* 0x000fe400078e00ff */
[----:B------:R-:W-:Y:S02]  /*1620*/  IMAD.MOV.U32 R12, RZ, RZ, 0x1 ;  /* 0x00000001ff0c7424 */ /* 0x000fe400078e00ff */
[----:B0-----:R-:W-:-:S07]  /*1630*/  IMAD.MOV.U32 R13, RZ, RZ, RZ ;  /* 0x000000ffff0d7224 */ /* 0x001fce00078e00ff */
[----:B------:R-:W-:-:S07]  /*1640*/  LEPC R20, `(.L_x_15) ;  /* 0x000000001014794e */ /* 0x000fce0000000000 */
[----:B-1---5:R-:W-:Y:S05]  /*1650*/  CALL.ABS.NOINC R14 ;  /* 0x000000000e007343 */ /* 0x022fea0003c00000 */
.L_x_15:
[----:B0-----:R-:W-:-:S05]  /*1660*/  IMAD.U32 R0, RZ, RZ, UR49 ;  /* 0x00000031ff007e24 */ /* 0x001fca000f8e00ff */
[----:B------:R-:W-:-:S13]  /*1670*/  ISETP.NE.AND P0, PT, R0, 0x3, PT ;  /* 0x000000030000780c */ /* 0x000fda0003f05270 */
[----:B------:R-:W-:Y:S05]  /*1680*/  @!P0 BRA `(.L_x_16) ;  /* 0x0000000000048947 */ /* 0x000fea0003800000 */
[----:B------:R-:W-:Y:S01]  /*1690*/  BPT.TRAP 0x1 ;  /* 0x000000040000795c */ /* 0x000fe20000300000 */
.L_x_16:
[----:B------:R-:W-:Y:S02]  /*16a0*/  IMAD.U32 R3, RZ, RZ, UR44 ;  /* 0x0000002cff037e24 */ /* 0x000fe4000f8e00ff */
[----:B------:R-:W-:-:S03]  /*16b0*/  IMAD.U32 R0, RZ, RZ, UR47 ;  /* 0x0000002fff007e24 */ /* 0x000fc6000f8e00ff */
[----:B------:R-:W-:Y:S02]  /*16c0*/  LEA R3, R3, UR43, 0x3 ;  /* 0x0000002b03037c11 */ /* 0x000fe4000f8e18ff */
[----:B------:R-:W-:-:S04]  /*16d0*/  SHF.L.U32 R0, R0, 0x1f, RZ ;  /* 0x0000001f00007819 */ /* 0x000fc800000006ff */
[----:B------:R0:W1:Y:S01]  /*16e0*/  SYNCS.PHASECHK.TRANS64.TRYWAIT P1, [R3+URZ], R0 ;  /* 0x00000000030075a7 */ /* 0x000062000802017f */
[----:B------:R-:W-:Y:S05]  /*16f0*/  @!P0 BRA `(.L_x_17) ;  /* 0x0000000000048947 */ /* 0x000fea0003800000 */
[----:B------:R-:W-:Y:S01]  /*1700*/  BPT.TRAP 0x1 ;  /* 0x000000040000795c */ /* 0x000fe20000300000 */
.L_x_17:
[----:B------:R-:W-:-:S05]  /*1710*/  IMAD.U32 R4, RZ, RZ, UR46 ;  /* 0x0000002eff047e24 */ /* 0x000fca000f8e00ff */
[----:B------:R-:W-:Y:S01]  /*1720*/  ISETP.GE.AND P2, PT, R4, 0x1, PT ;  /* 0x000000010400780c */ /* 0x000fe20003f46270 */
[----:B-1----:R-:W-:-:S12]  /*1730*/  @P1 BRA `(.L_x_18) ;  /* 0x0000000000081947 */ /* 0x002fd80003800000 */
[----:B------:R-:W1:Y:S02]  /*1740*/  SYNCS.PHASECHK.TRANS64.TRYWAIT P1, [R3+URZ], R0 ;  /* 0x00000000030075a7 */ /* 0x000e64000802017f */
[----:B-1----:R-:W-:Y:S05]  /*1750*/  @!P1 BRA `(.L_x_19) ;  /* 0x0000009800a49947 */ /* 0x002fea0003800000 */
.L_x_18:
[----:B------:R-:W-:Y:S05]  /*1760*/  WARPSYNC.ALL ;  /* 0x0000000000007948 */ /* 0x000fea0003800000 */
[----:B------:R-:W-:Y:S01]  /*1770*/  UIADD3 UR4, UR43, 0x100, URZ ;  /* 0x000001002b047890 */ /* 0x000fe2000fffe03f */
[----:B------:R-:W-:Y:S01]  /*1780*/  WARPGROUP.ARRIVE ;  /* 0x00000000000079c5 */ /* 0x000fe20000000000 */
[----:B------:R-:W-:Y:S02]  /*1790*/  UIADD3 UR5, UR43, 0x2100, URZ ;  /* 0x000021002b057890 */ /* 0x000fe4000fffe03f */
[----:B------:R-:W-:Y:S02]  /*17a0*/  USHF.R.U32.HI UR4, URZ, 0x4, UR4 ;  /* 0x000000043f047899 */ /* 0x000fe40008011604 */
[----:B------:R-:W-:-:S02]  /*17b0*/  USHF.R.U32.HI UR5, URZ, 0x4, UR5 ;  /* 0x000000043f057899 */ /* 0x000fc40008011605 */
[----:B------:R-:W-:Y:S02]  /*17c0*/  ULOP3.LUT UR4, UR4, 0x3fff, URZ, 0xc0, !UPT ;  /* 0x00003fff04047892 */ /* 0x000fe4000f8ec03f */
[----:B------:R-:W-:Y:S02]  /*17d0*/  ULOP3.LUT UR5, UR5, 0x3fff, URZ, 0xc0, !UPT ;  /* 0x00003fff05057892 */ /* 0x000fe4000f8ec03f */
[----:B------:R-:W-:Y:S02]  /*17e0*/  ULOP3.LUT UR11, UR4, 0x10000, URZ, 0xfc, !UPT ;  /* 0x00010000040b7892 */ /* 0x000fe4000f8efc3f */
[----:B------:R-:W-:Y:S02]  /*17f0*/  ULOP3.LUT UR10, UR5, 0x10000, URZ, 0xfc, !UPT ;  /* 0x00010000050a7892 */ /* 0x000fe4000f8efc3f */
[----:B------:R-:W-:Y:S02]  /*1800*/  ULEA UR4, UR44, UR11, 0x8 ;  /* 0x0000000b2c047291 */ /* 0x000fe4000f8e403f */
[----:B------:R-:W-:Y:S01]  /*1810*/  ULEA UR6, UR44, UR10, 0xa ;  /* 0x0000000a2c067291 */ /* 0x000fe2000f8e503f */
[----:B------:R-:W-:Y:S01]  /*1820*/  UMOV UR5, 0x80000020 ;  /* 0x8000002000057882 */ /* 0x000fe20000000000 */
[----:B------:R-:W-:-:S07]  /*1830*/  UMOV UR7, 0x80000020 ;  /* 0x8000002000077882 */ /* 0x000fce0000000000 */
[----:B------:R-:W-:Y:S01]  /*1840*/  HGMMA.64x256x16.F32 R24, gdesc[UR4], RZ, !UPT, gsb0 ;  /* 0x03e00000041879f0 */ /* 0x000fe2000c0008ff */
[----:B------:R-:W-:Y:S02]  /*1850*/  UIADD3 UR4, UR4, 0x2, URZ ;  /* 0x0000000204047890 */ /* 0x000fe4000fffe03f */
[----:B------:R-:W-:Y:S01]  /*1860*/  UIADD3 UR6, UR6, 0x2, URZ ;  /* 0x0000000206067890 */ /* 0x000fe2000fffe03f */
[----:B------:R-:W-:Y:S01]  /*1870*/  UMOV UR5, 0x80000020 ;  /* 0x8000002000057882 */ /* 0x000fe20000000000 */
[----:B------:R-:W-:Y:S01]  /*1880*/  UMOV UR7, 0x80000020 ;  /* 0x8000002000077882 */ /* 0x000fe20000000000 */
[----:B------:R-:W-:Y:S02]  /*1890*/  WARPGROUP.DEPBAR.LE gsb0, 0x0 ;  /* 0x00008000000079c5 */ /* 0x000fe40000010000 */
[----:B------:R-:W-:-:S15]  /*18a0*/  WARPGROUP.ARRIVE ;  /* 0x00000000000079c5 */ /* 0x000fde0000000000 */
[----:B------:R-:W-:-:S05]  /*18b0*/  NOP ;  /* 0x0000000000007918 */ /* 0x000fca0000000000 */
[----:B------:R-:W-:Y:S03]  /*18c0*/  HGMMA.64x256x16.F32 R24, gdesc[UR4], R24, gsb0 ;  /* 0x03e00000041879f0 */ /* 0x000fe60008000818 */
[----:B------:R-:W-:Y:S02]  /*18d0*/  WARPGROUP.DEPBAR.LE gsb0, 0x0 ;  /* 0x00008000000079c5 */ /* 0x000fe40000010000 */
[----:B------:R-:W-:Y:S05]  /*18e0*/  @!P2 BRA `(.L_x_20) ;  /* 0x0000000000d8a947 */ /* 0x000fea0003800000 */
[----:B------:R-:W-:Y:S01]  /*18f0*/  UIADD3 UR4, UR44, 0x1, URZ ;  /* 0x000000012c047890 */ /* 0x000fe2000fffe03f */
[----:B01----:R-:W-:Y:S01]  /*1900*/  IMAD.U32 R0, RZ, RZ, UR46 ;  /* 0x0000002eff007e24 */ /* 0x003fe2000f8e00ff */
[----:B------:R-:W-:Y:S02]  /*1910*/  UMOV UR9, UR44 ;  /* 0x0000002c00097c82 */ /* 0x000fe40008000000 */
[----:B------:R-:W-:-:S04]  /*1920*/  UISETP.NE.AND UP0, UPT, UR4, 0x2, UPT ;  /* 0x000000020400788c */ /* 0x000fc8000bf05270 */
[----:B------:R-:W-:Y:S02]  /*1930*/  USEL UR5, URZ, 0x1, UP0 ;  /* 0x000000013f057887 */ /* 0x000fe40008000000 */
[----:B------:R-:W-:Y:S02]  /*1940*/  USEL UR8, UR4, URZ, UP0 ;  /* 0x0000003f04087287 */ /* 0x000fe40008000000 */
[----:B------:R-:W-:-:S06]  /*1950*/  ULOP3.LUT UR5, UR47, UR5, URZ, 0x3c, !UPT ;  /* 0x000000052f057292 */ /* 0x000fcc000f8e3c3f */
[----:B------:R-:W-:-:S07]  /*1960*/  IMAD.U32 R5, RZ, RZ, UR5 ;  /* 0x00000005ff057e24 */ /* 0x000fce000f8e00ff */
.L_x_27:
[----:B01----:R-:W-:Y:S05]  /*1970*/  @!P0 BRA `(.L_x_21) ;  /* 0x0000000000048947 */ /* 0x003fea0003800000 */
[----:B------:R-:W-:Y:S01]  /*1980*/  BPT.TRAP 0x1 ;  /* 0x000000040000795c */ /* 0x000fe20000300000 */
.L_x_21:
[----:B------:R-:W-:Y:S01]  /*1990*/  ULEA UR4, UR8, UR43, 0x3 ;  /* 0x0000002b08047291 */ /* 0x000fe2000f8e183f */
[----:B------:R-:W-:-:S08]  /*19a0*/  SHF.L.U32 R3, R5, 0x1f, RZ ;  /* 0x0000001f05037819 */ /* 0x000fd000000006ff */
[----:B------:R0:W1:Y:S01]  /*19b0*/  SYNCS.PHASECHK.TRANS64.TRYWAIT P1, [UR4], R3 ;  /* 0x00000003ff0075a7 */ /* 0x0000620008020144 */
[----:B------:R-:W-:Y:S05]  /*19c0*/  @!P0 BRA `(.L_x_22) ;  /* 0x0000000000048947 */ /* 0x000fea0003800000 */
[----:B------:R-:W-:Y:S01]  /*19d0*/  BPT.TRAP 0x1 ;  /* 0x000000040000795c */ /* 0x000fe20000300000 */
.L_x_22:
[----:B-1----:R-:W-:Y:S05]  /*19e0*/  @P1 BRA `(.L_x_23) ;  /* 0x0000000000081947 */ /* 0x002fea0003800000 */
[----:B------:R-:W1:Y:S02]  /*19f0*/  SYNCS.PHASECHK.TRANS64.TRYWAIT P1, [UR4], R3 ;  /* 0x00000003ff0075a7 */ /* 0x000e640008020144 */
[----:B-1----:R-:W-:Y:S05]  /*1a00*/  @!P1 BRA `(.L_x_24) ;  /* 0x00000098000c9947 */ /* 0x002fea0003800000 */
.L_x_23:
[----:B------:R-:W-:Y:S01]  /*1a10*/  ULEA UR4, UR8, UR11, 0x8 ;  /* 0x0000000b08047291 */ /* 0x000fe2000f8e403f */
[----:B------:R-:W-:Y:S01]  /*1a20*/  WARPGROUP.ARRIVE ;  /* 0x00000000000079c5 */ /* 0x000fe20000000000 */
[----:B------:R-:W-:Y:S01]  /*1a30*/  ULEA UR6, UR8, UR10, 0xa ;  /* 0x0000000a08067291 */ /* 0x000fe2000f8e503f */
[----:B------:R-:W-:Y:S01]  /*1a40*/  UMOV UR5, 0x80000020 ;  /* 0x8000002000057882 */ /* 0x000fe20000000000 */
[----:B------:R-:W-:-:S07]  /*1a50*/  UMOV UR7, 0x80000020 ;  /* 0x8000002000077882 */ /* 0x000fce0000000000 */
[----:B------:R-:W-:Y:S01]  /*1a60*/  HGMMA.64x256x16.F32 R24, gdesc[UR4], R24, gsb0 ;  /* 0x03e00000041879f0 */ /* 0x000fe20008000818 */
        /* <DEDUP_REMOVED lines=10> */
[----:B------:R-:W-:Y:S01]  /*1b10*/  BPT.TRAP 0x1 ;  /* 0x000000040000795c */ /* 0x000fe20000300000 */
.L_x_25:
[----:B------:R-:W-:Y:S02]  /*1b20*/  UISETP.GT.U32.AND UP0, UPT, UR40, 0x1, UPT ;  /* 0x000000012800788c */ /* 0x000fe4000bf04070 */
[----:B------:R-:W-:-:S04]  /*1b30*/  ULEA UR4, UR9, UR43, 0x3 ;  /* 0x0000002b09047291 */ /* 0x000fc8000f8e183f */
[----:B------:R-:W-:Y:S01]  /*1b40*/  UIADD3 UR4, UR4, 0x10, URZ ;  /* 0x0000001004047890 */ /* 0x000fe2000fffe03f */
[----:B------:R-:W-:-:S03]  /*1b50*/  PLOP3.LUT P1, PT, PT, PT, UP0, 0x80, 0x0 ;  /* 0x000000000000781c */ /* 0x000fc60003f2f008 */
[----:B------:R-:W-:-:S09]  /*1b60*/  UPRMT UR4, URZ, 0x654, UR4 ;  /* 0x000006543f047896 */ /* 0x000fd20008000004 */
[----:B------:R-:W-:Y:S01]  /*1b70*/  SYNCS.ARRIVE.TRANS64.RED.A1T0 RZ, [UR4], RZ ;  /* 0x000000ffffff79a7 */ /* 0x000fe20008100404 */
[----:B------:R-:W-:Y:S05]  /*1b80*/  @P1 BRA `(.L_x_26) ;  /* 0x0000000000041947 */ /* 0x000fea0003800000 */
[----:B------:R-:W-:Y:S01]  /*1b90*/  BPT.TRAP 0x1 ;  /* 0x000000040000795c */ /* 0x000fe20000300000 */
.L_x_26:
[----:B------:R-:W-:Y:S01]  /*1ba0*/  UIADD3 UR8, UR8, 0x1, URZ ;  /* 0x0000000108087890 */ /* 0x000fe2000fffe03f */
[C---:B------:R-:W-:Y:S01]  /*1bb0*/  ISETP.GT.AND P1, PT, R0.reuse, 0x1, PT ;  /* 0x000000010000780c */ /* 0x040fe20003f24270 */
[----:B------:R-:W-:Y:S01]  /*1bc0*/  UIADD3 UR9, UR9, 0x1, URZ ;  /* 0x0000000109097890 */ /* 0x000fe2000fffe03f */
[----:B------:R-:W-:Y:S01]  /*1bd0*/  VIADD R0, R0, 0xffffffff ;  /* 0xffffffff00007836 */ /* 0x000fe20000000000 */
[----:B------:R-:W-:Y:S02]  /*1be0*/  UISETP.NE.AND UP0, UPT, UR8, 0x2, UPT ;  /* 0x000000020800788c */ /* 0x000fe4000bf05270 */
[----:B------:R-:W-:Y:S02]  /*1bf0*/  UISETP.NE.AND UP1, UPT, UR9, 0x2, UPT ;  /* 0x000000020900788c */ /* 0x000fe4000bf25270 */
[----:B------:R-:W-:Y:S02]  /*1c00*/  USEL UR4, URZ, 0x1, UP0 ;  /* 0x000000013f047887 */ /* 0x000fe40008000000 */
[----:B------:R-:W-:-:S02]  /*1c10*/  USEL UR8, UR8, URZ, UP0 ;  /* 0x0000003f08087287 */ /* 0x000fc40008000000 */
[----:B------:R-:W-:Y:S02]  /*1c20*/  USEL UR9, UR9, URZ, UP1 ;  /* 0x0000003f09097287 */ /* 0x000fe40008800000 */
[----:B------:R-:W-:Y:S01]  /*1c30*/  LOP3.LUT R5, R5, UR4, RZ, 0x3c, !PT ;  /* 0x0000000405057c12 */ /* 0x000fe2000f8e3cff */
[----:B------:R-:W-:Y:S09]  /*1c40*/  @P1 BRA `(.L_x_27) ;  /* 0xfffffffc00481947 */ /* 0x000ff2000383ffff */
.L_x_20:
[----:B------:R-:W-:Y:S01]  /*1c50*/  ULDC UR6, c[0x0][0x28c] ;  /* 0x0000a30000067ab9 */ /* 0x000fe20000000800 */
[----:B------:R2:W-:Y:S01]  /*1c60*/  SYNCS.ARRIVE.TRANS64.A1T0 RZ, [R156+UR50], RZ ;  /* 0x000000ff9cff79a7 */ /* 0x0005e20008100032 */
[----:B------:R-:W-:-:S06]  /*1c70*/  UISETP.GE.AND UP0, UPT, UR6, 0x1, UPT ;  /* 0x000000010600788c */ /* 0x000fcc000bf06270 */
[----:B------:R-:W-:-:S13]  /*1c80*/  PLOP3.LUT P1, PT, PT, PT, UP0, 0x80, 0x0 ;  /* 0x000000000000781c */ /* 0x000fda0003f2f008 */
[----:B--2---:R-:W-:Y:S05]  /*1c90*/  @!P1 BRA `(.L_x_28) ;  /* 0x0000000000309947 */ /* 0x004fea0003800000 */
[----:B------:R-:W-:Y:S05]  /*1ca0*/  @!P0 BRA `(.L_x_29) ;  /* 0x0000000000048947 */ /* 0x000fea0003800000 */
[----:B------:R-:W-:Y:S01]  /*1cb0*/  BPT.TRAP 0x1 ;  /* 0x000000040000795c */ /* 0x000fe20000300000 */
.L_x_29:
[----:B------:R-:W-:Y:S02]  /*1cc0*/  UIADD3 UR4, UR46, UR44, URZ ;  /* 0x0000002c2e047290 */ /* 0x000fe4000fffe03f */
[----:B------:R-:W-:Y:S02]  /*1cd0*/  UISETP.GT.U32.AND UP0, UPT, UR40, 0x1, UPT ;  /* 0x000000012800788c */ /* 0x000fe4000bf04070 */
[----:B------:R-:W-:-:S04]  /*1ce0*/  USHF.L.U32 UR4, UR4, 0x3, URZ ;  /* 0x0000000304047899 */ /* 0x000fc8000800063f */
[----:B------:R-:W-:Y:S01]  /*1cf0*/  ULOP3.LUT UR4, UR4, 0x8, URZ, 0xc0, !UPT ;  /* 0x0000000804047892 */ /* 0x000fe2000f8ec03f */
[----:B------:R-:W-:-:S03]  /*1d00*/  PLOP3.LUT P0, PT, PT, PT, UP0, 0x80, 0x0 ;  /* 0x000000000000781c */ /* 0x000fc60003f0f008 */
[----:B------:R-:W-:-:S04]  /*1d10*/  UIADD3 UR4, UR43, 0x10, UR4 ;  /* 0x000000102b047890 */ /* 0x000fc8000fffe004 */
[----:B------:R-:W-:-:S09]  /*1d20*/  UPRMT UR4, URZ, 0x654, UR4 ;  /* 0x000006543f047896 */ /* 0x000fd20008000004 */
[----:B------:R-:W-:Y:S01]  /*1d30*/  SYNCS.ARRIVE.TRANS64.RED.A1T0 RZ, [UR4], RZ ;  /* 0x000000ffffff79a7 */ /* 0x000fe20008100404 */
[----:B------:R-:W-:Y:S05]  /*1d40*/  @P0 BRA `(.L_x_28) ;  /* 0x0000000000040947 */ /* 0x000fea0003800000 */
[----:B------:R-:W-:Y:S01]  /*1d50*/  BPT.TRAP 0x1 ;  /* 0x000000040000795c */ /* 0x000fe20000300000 */
.L_x_28:
[----:B01----:R-:W-:Y:S01]  /*1d60*/  SHF.L.U32 R0, R166, 0x1f, RZ ;  /* 0x0000001fa6007819 */ /* 0x003fe200000006ff */
[----:B------:R-:W-:Y:S01]  /*1d70*/  ULEA UR7, UR42, UR44, 0x1 ;  /* 0x0000002c2a077291 */ /* 0x000fe2000f8e083f */
[----:B------:R-:W0:Y:S01]  /*1d80*/  LDC R7, c[0x0][0x288] ;  /* 0x0000a200ff077b82 */ /* 0x000e220000000800 */
[----:B------:R-:W-:Y:S01]  /*1d90*/  UIADD3 UR4, UR6, 0x3e, URZ ;  /* 0x0000003e06047890 */ /* 0x000fe2000fffe03f */
[----:B------:R-:W-:Y:S01]  /*1da0*/  IMAD.SHL.U32 R12, R154, 0x2, RZ ;  /* 0x000000029a0c7824 */ /* 0x000fe200078e00ff */
[----:B------:R-:W-:Y:S02]  /*1db0*/  USHF.R.U32.HI UR5, URZ, 0x1, UR7 ;  /* 0x000000013f057899 */ /* 0x000fe40008011607 */
[----:B------:R-:W-:Y:S02]  /*1dc0*/  UISETP.GT.U32.AND UP0, UPT, UR7, 0x1, UPT ;  /* 0x000000010700788c */ /* 0x000fe4000bf04070 */
[----:B------:R-:W-:Y:S01]  /*1dd0*/  ULOP3.LUT UR5, UR5, 0x1, URZ, 0xc0, !UPT ;  /* 0x0000000105057892 */ /* 0x000fe2000f8ec03f */
[----:B------:R-:W1:Y:S01]  /*1de0*/  SYNCS.PHASECHK.TRANS64.TRYWAIT P0, [R155+UR45+0x10], R0 ;  /* 0x000010009b0075a7 */ /* 0x000e62000800016d */
[----:B------:R-:W-:Y:S01]  /*1df0*/  UISETP.LT.U32.AND UP0, UPT, UR4, 0x3f, UP0 ;  /* 0x0000003f0400788c */ /* 0x000fe20008701070 */
[----:B------:R-:W-:Y:S01]  /*1e00*/  SHF.R.S32.HI R13, RZ, 0x1f, R12 ;  /* 0x0000001fff0d7819 */ /* 0x000fe2000001140c */
[----:B------:R-:W-:-:S02]  /*1e10*/  UISETP.NE.U32.AND UP1, UPT, UR5, 0x1, UPT ;  /* 0x000000010500788c */ /* 0x000fc4000bf25070 */
[----:B------:R-:W-:Y:S02]  /*1e20*/  USEL UR5, URZ, 0x1, !UP0 ;  /* 0x000000013f057887 */ /* 0x000fe4000c000000 */
[----:B------:R-:W-:-:S04]  /*1e30*/  UISETP.GT.U32.AND UP1, UPT, UR4, 0x3e, !UP1 ;  /* 0x0000003e0400788c */ /* 0x000fc8000cf24070 */
[----:B------:R-:W-:-:S04]  /*1e40*/  USEL UR4, URZ, 0x1, !UP1 ;  /* 0x000000013f047887 */ /* 0x000fc8000c800000 */
[----:B------:R-:W-:Y:S01]  /*1e50*/  ULOP3.LUT UR47, UR4, UR47, UR5, 0x96, !UPT ;  /* 0x0000002f042f7292 */ /* 0x000fe2000f8e9605 */
[----:B01----:R-:W-:Y:S11]  /*1e60*/  @!P0 BRA `(.L_x_30) ;  /* 0x00000094000c8947 */ /* 0x003ff60003800000 */
.L_x_310:
[----:B------:R-:W-:Y:S01]  /*1e70*/  IMAD.SHL.U32 R6, R18, 0x40, RZ ;  /* 0x0000004012067824 */ /* 0x000fe200078e00ff */
[----:B------:R-:W-:Y:S01]  /*1e80*/  ULDC UR6, c[0x0][0x284] ;  /* 0x0000a10000067ab9 */ /* 0x000fe20000000800 */
[----:B------:R-:W-:Y:S01]  /*1e90*/  IMAD.SHL.U32 R14, R2, 0x100, RZ ;  /* 0x00000100020e7824 */ /* 0x000fe200078e00ff */
[----:B------:R-:W-:Y:S01]  /*1ea0*/  SHF.R.S32.HI R163, RZ, 0x1f, R19 ;  /* 0x0000001fffa37819 */ /* 0x000fe20000011413 */
[----:B------:R-:W-:Y:S01]  /*1eb0*/  ULDC.64 UR4, c[0x0][0x5d0] ;  /* 0x0001740000047ab9 */ /* 0x000fe20000000a00 */
[----:B------:R-:W-:Y:S01]  /*1ec0*/  ISETP.GE.AND P0, PT, R6, UR6, PT ;  /* 0x0000000606007c0c */ /* 0x000fe2000bf06270 */
[----:B------:R-:W-:Y:S01]  /*1ed0*/  IMAD.WIDE.U32 R2, R19, UR4, R12 ;  /* 0x0000000413027c25 */ /* 0x000fe2000f8e000c */
[----:B------:R-:W-:Y:S01]  /*1ee0*/  SHF.R.S32.HI R15, RZ, 0x1f, R14 ;  /* 0x0000001fff0f7819 */ /* 0x000fe2000001140e */
[----:B------:R-:W-:Y:S01]  /*1ef0*/  ULOP3.LUT UR44, UR44, 0x1, URZ, 0xc0, !UPT ;  /* 0x000000012c2c7892 */ /* 0x000fe2000f8ec03f */
[C---:B------:R-:W-:Y:S01]  /*1f00*/  ISETP.GE.OR P0, PT, R14.reuse, R7, P0 ;  /* 0x000000070e00720c */ /* 0x040fe20000706670 */
[----:B0-----:R-:W-:Y:S01]  /*1f10*/  IMAD R0, R163, UR4, RZ ;  /* 0x00000004a3007c24 */ /* 0x001fe2000f8e02ff */
[----:B------:R-:W-:-:S03]  /*1f20*/  IADD3 R4, P1, R14, R2, RZ ;  /* 0x000000020e047210 */ /* 0x000fc60007f3e0ff */
[----:B------:R-:W-:-:S05]  /*1f30*/  IMAD R5, R19, UR5, R0 ;  /* 0x0000000513057c24 */ /* 0x000fca000f8e0200 */
[----:B------:R-:W-:-:S03]  /*1f40*/  IADD3.X R5, R15, R3, R5, P1, !PT ;  /* 0x000000030f057210 */ /* 0x000fc60000ffe405 */
[----:B------:R-:W-:Y:S05]  /*1f50*/  @P0 BRA `(.L_x_31) ;  /* 0x0000007c00100947 */ /* 0x000fea0003800000 */
[----:B------:R-:W0:Y:S01]  /*1f60*/  LDC.64 R10, c[0x0][0x5c8] ;  /* 0x00017200ff0a7b82 */ /* 0x000e220000000a00 */
[----:B-----5:R-:W-:Y:S01]  /*1f70*/  FSETP.NEU.AND P0, PT, R22, RZ, PT ;  /* 0x000000ff1600720b */ /* 0x020fe20003f0d000 */
[----:B------:R-:W-:Y:S01]  /*1f80*/  IMAD R3, R154, -0x2, R7 ;  /* 0xfffffffe9a037824 */ /* 0x000fe200078e0207 */
[----:B------:R-:W-:Y:S01]  /*1f90*/  BSSY B0, `(.L_x_31) ;  /* 0x00007c0000007945 */ /* 0x000fe20003800000 */
[----:B------:R-:W-:-:S04]  /*1fa0*/  IMAD.WIDE R160, R18, 0x40, R152 ;  /* 0x0000004012a07825 */ /* 0x000fc800078e0298 */
[----:B------:R-:W-:Y:S02]  /*1fb0*/  IMAD.IADD R0, R3, 0x1, -R14 ;  /* 0x0000000103007824 */ /* 0x000fe400078e0a0e */
[----:B------:R-:W-:-:S03]  /*1fc0*/  IMAD.IADD R2, R159, 0x1, -R6 ;  /* 0x000000019f027824 */ /* 0x000fc600078e0a06 */
[----:B------:R-:W-:-:S04]  /*1fd0*/  ISETP.GT.AND P2, PT, R0, RZ, PT ;  /* 0x000000ff0000720c */ /* 0x000fc80003f44270 */
[----:B------:R-:W-:Y:S01]  /*1fe0*/  ISETP.GT.AND P1, PT, R2, RZ, P2 ;  /* 0x000000ff0200720c */ /* 0x000fe20001724270 */
[-C--:B0-----:R-:W-:Y:S02]  /*1ff0*/  IMAD R3, R161, R10.reuse, RZ ;  /* 0x0000000aa1037224 */ /* 0x081fe400078e02ff */
[----:B------:R-:W-:-:S04]  /*2000*/  IMAD.WIDE.U32 R168, R160, R10, R4 ;  /* 0x0000000aa0a87225 */ /* 0x000fc800078e0004 */
[----:B------:R-:W-:-:S04]  /*2010*/  IMAD R3, R160, R11, R3 ;  /* 0x0000000ba0037224 */ /* 0x000fc800078e0203 */
[----:B------:R-:W-:Y:S01]  /*2020*/  IMAD.IADD R173, R169, 0x1, R3 ;  /* 0x00000001a9ad7824 */ /* 0x000fe200078e0203 */
[----:B------:R-:W-:Y:S06]  /*2030*/  @!P0 BRA `(.L_x_32) ;  /* 0x00000054009c8947 */ /* 0x000fec0003800000 */
[----:B------:R-:W0:Y:S01]  /*2040*/  LDC.64 R20, c[0x0][0x5b8] ;  /* 0x00016e00ff147b82 */ /* 0x000e220000000a00 */
[----:B------:R-:W-:-:S07]  /*2050*/  ULDC.64 UR4, c[0x0][0x5c0] ;  /* 0x0001700000047ab9 */ /* 0x000fce0000000a00 */
[----:B------:R-:W1:Y:S08]  /*2060*/  LDC.64 R170, c[0x0][0x5b0] ;  /* 0x00016c00ffaa7b82 */ /* 0x000e700000000a00 */
[----:B------:R-:W2:Y:S01]  /*2070*/  LDC.64 R8, c[0x0][0x5a8] ;  /* 0x00016a00ff087b82 */ /* 0x000ea20000000a00 */
[-C--:B0-----:R-:W-:Y:S02]  /*2080*/  IMAD R6, R163, R20.reuse, RZ ;  /* 0x00000014a3067224 */ /* 0x081fe400078e02ff */
[----:B------:R-:W-:-:S04]  /*2090*/  IMAD.WIDE.U32 R4, R19, R20, R12 ;  /* 0x0000001413047225 */ /* 0x000fc800078e000c */
[----:B------:R-:W-:Y:S01]  /*20a0*/  IMAD R167, R19, R21, R6 ;  /* 0x0000001513a77224 */ /* 0x000fe200078e0206 */
[----:B------:R-:W-:Y:S01]  /*20b0*/  IADD3 R162, P0, R14, R4, RZ ;  /* 0x000000040ea27210 */ /* 0x000fe20007f1e0ff */
[----:B-1----:R-:W-:-:S03]  /*20c0*/  IMAD R3, R161, R170, RZ ;  /* 0x000000aaa1037224 */ /* 0x002fc600078e02ff */
[----:B------:R-:W-:Y:S01]  /*20d0*/  IADD3.X R163, R15, R5, R167, P0, !PT ;  /* 0x000000050fa37210 */ /* 0x000fe200007fe4a7 */
[C---:B------:R-:W-:Y:S02]  /*20e0*/  IMAD R169, R160.reuse, R171, R3 ;  /* 0x000000aba0a97224 */ /* 0x040fe400078e0203 */
[----:B------:R-:W-:-:S04]  /*20f0*/  IMAD.WIDE.U32 R4, R160, R170, R162 ;  /* 0x000000aaa0047225 */ /* 0x000fc800078e00a2 */
[----:B------:R-:W-:Y:S01]  /*2100*/  IMAD.IADD R3, R5, 0x1, R169 ;  /* 0x0000000105037824 */ /* 0x000fe200078e02a9 */
[----:B--2---:R-:W-:-:S04]  /*2110*/  LEA R6, P0, R4, R8, 0x1 ;  /* 0x0000000804067211 */ /* 0x004fc800078008ff */
[----:B------:R-:W-:-:S05]  /*2120*/  LEA.HI.X R7, R4, R9, R3, 0x1, P0 ;  /* 0x0000000904077211 */ /* 0x000fca00000f0c03 */
[----:B------:R0:W2:Y:S01]  /*2130*/  @P1 LDG.E.LTC128B.U16 R3, desc[UR38][R6.64] ;  /* 0x0000002606031981 */ /* 0x0000a2000c1e1520 */
[----:B------:R-:W-:Y:S01]  /*2140*/  IMAD.WIDE.U32 R4, R160, R170, R14 ;  /* 0x000000aaa0047225 */ /* 0x000fe200078e000e */
[----:B------:R-:W-:Y:S02]  /*2150*/  BSSY B1, `(.L_x_33) ;  /* 0x0000014000017945 */ /* 0x000fe40003800000 */
[----:B------:R-:W-:-:S04]  /*2160*/  IADD3 R164, P0, R12, R4, RZ ;  /* 0x000000040ca47210 */ /* 0x000fc80007f1e0ff */
[----:B------:R-:W-:Y:S02]  /*2170*/  IADD3.X R165, R13, R169, R5, P0, !PT ;  /* 0x000000a90da57210 */ /* 0x000fe400007fe405 */
[----:B------:R-:W-:Y:S01]  /*2180*/  LEA R4, P0, R168, UR4, 0x1 ;  /* 0x00000004a8047c11 */ /* 0x000fe2000f8008ff */
[----:B------:R-:W-:-:S03]  /*2190*/  IMAD.WIDE.U32 R164, R19, R20, R164 ;  /* 0x0000001413a47225 */ /* 0x000fc600078e00a4 */
[----:B------:R-:W-:Y:S02]  /*21a0*/  LEA.HI.X R5, R168, UR5, R173, 0x1, P0 ;  /* 0x00000005a8057c11 */ /* 0x000fe400080f0cad */
[----:B------:R-:W-:Y:S01]  /*21b0*/  ISETP.GT.AND P0, PT, R0, 0x1, PT ;  /* 0x000000010000780c */ /* 0x000fe20003f04270 */
[----:B0-----:R-:W-:Y:S01]  /*21c0*/  IMAD.IADD R7, R167, 0x1, R165 ;  /* 0x00000001a7077824 */ /* 0x001fe200078e02a5 */
[----:B------:R-:W-:Y:S02]  /*21d0*/  LEA R6, P4, R164, R8, 0x1 ;  /* 0x00000008a4067211 */ /* 0x000fe400078808ff */
[----:B------:R-:W-:Y:S02]  /*21e0*/  ISETP.GT.AND P3, PT, R2, RZ, P0 ;  /* 0x000000ff0200720c */ /* 0x000fe40000764270 */
[----:B------:R-:W-:Y:S01]  /*21f0*/  LEA.HI.X R7, R164, R9, R7, 0x1, P4 ;  /* 0x00000009a4077211 */ /* 0x000fe200020f0c07 */
[C---:B------:R-:W-:Y:S01]  /*2200*/  IMAD.SHL.U32 R164, R170.reuse, 0x8, RZ ;  /* 0x00000008aaa47824 */ /* 0x040fe200078e00ff */
[----:B------:R-:W-:Y:S01]  /*2210*/  SHF.L.U64.HI R165, R170, 0x3, R171 ;  /* 0x00000003aaa57819 */ /* 0x000fe200000102ab */
[----:B--2---:R-:W-:-:S05]  /*2220*/  HADD2.F32 R21, -RZ, R3.H0_H0 ;  /* 0x20000003ff157230 */ /* 0x004fca0000004100 */
[----:B------:R-:W-:-:S04]  /*2230*/  FMUL R21, R21, R22 ;  /* 0x0000001615157220 */ /* 0x000fc80000400000 */
[----:B------:R-:W-:-:S05]  /*2240*/  FFMA R21, R24, R23, R21 ;  /* 0x0000001718157223 */ /* 0x000fca0000000015 */
[----:B------:R-:W-:-:S05]  /*2250*/  F2FP.F16.F32.PACK_AB R21, RZ, R21 ;  /* 0x00000015ff15723e */ /* 0x000fca00000000ff */
[----:B------:R0:W-:Y:S01]  /*2260*/  @P1 STG.E.U16 desc[UR38][R4.64], R21 ;  /* 0x0000001504001986 */ /* 0x0001e2000c101526 */
[----:B------:R-:W-:Y:S05]  /*2270*/  @!P3 BRA `(.L_x_34) ;  /* 0x000000000004b947 */ /* 0x000fea0003800000 */
[----:B------:R1:W5:Y:S02]  /*2280*/  LDG.E.LTC128B.U16 R3, desc[UR38][R6.64+0x2] ;  /* 0x0000022606037981 */ /* 0x000364000c1e1520 */
.L_x_34:
[----:B------:R-:W-:Y:S05]  /*2290*/  BSYNC B1 ;  /* 0x0000000000017941 */ /* 0x000fea0003800000 */
.L_x_33:
[----:B0----5:R-:W-:Y:S01]  /*22a0*/  HADD2.F32 R21, -RZ, R3.H0_H0 ;  /* 0x20000003ff157230 */ /* 0x021fe20000004100 */
[----:B------:R-:W-:Y:S01]  /*22b0*/  ISETP.GT.AND P2, PT, R2, 0x8, P2 ;  /* 0x000000080200780c */ /* 0x000fe20001744270 */
[----:B------:R-:W-:-:S04]  /*22c0*/  IMAD.WIDE.U32 R164, R160, R170, R164 ;  /* 0x000000aaa0a47225 */ /* 0x000fc800078e00a4 */
[----:B------:R-:W-:Y:S01]  /*22d0*/  FMUL R18, R21, R22 ;  /* 0x0000001615127220 */ /* 0x000fe20000400000 */
[----:B------:R-:W-:Y:S01]  /*22e0*/  IMAD.IADD R169, R169, 0x1, R165 ;  /* 0x00000001a9a97824 */ /* 0x000fe200078e02a5 */
[----:B------:R-:W-:Y:S02]  /*22f0*/  IADD3 R21, P1, R162, R164, RZ ;  /* 0x000000a4a2157210 */ /* 0x000fe40007f3e0ff */
[----:B------:R-:W-:-:S03]  /*2300*/  FFMA R18, R25, R23, R18 ;  /* 0x0000001719127223 */ /* 0x000fc60000000012 */
[----:B------:R-:W-:Y:S01]  /*2310*/  IMAD.X R162, R169, 0x1, R163, P1 ;  /* 0x00000001a9a27824 */ /* 0x000fe200008e06a3 */
[C---:B------:R-:W-:Y:S02]  /*2320*/  LEA R24, P1, R21.reuse, R8, 0x1 ;  /* 0x0000000815187211 */ /* 0x040fe400078208ff */
[----:B------:R-:W-:Y:S02]  /*2330*/  F2FP.F16.F32.PACK_AB R18, RZ, R18 ;  /* 0x00000012ff12723e */ /* 0x000fe400000000ff */
[----:B------:R-:W-:Y:S02]  /*2340*/  LEA.HI.X R25, R21, R9, R162, 0x1, P1 ;  /* 0x0000000915197211 */ /* 0x000fe400008f0ca2 */
[----:B------:R-:W-:Y:S02]  /*2350*/  PRMT R21, R18, 0x7610, R21 ;  /* 0x0000761012157816 */ /* 0x000fe40000000015 */
[----:B------:R-:W-:-:S03]  /*2360*/  PRMT R18, R3, 0x7610, R18 ;  /* 0x0000761003127816 */ /* 0x000fc60000000012 */
[----:B------:R0:W-:Y:S04]  /*2370*/  @P3 STG.E.U16 desc[UR38][R4.64+0x2], R21 ;  /* 0x0000021504003986 */ /* 0x0001e8000c101526 */
[----:B------:R-:W2:Y:S01]  /*2380*/  @P2 LDG.E.LTC128B.U16 R18, desc[UR38][R24.64] ;  /* 0x0000002618122981 */ /* 0x000ea2000c1e1520 */
[----:B------:R-:W-:Y:S01]  /*2390*/  IADD3 R12, P1, P3, R12, R164, R14 ;  /* 0x000000a40c0c7210 */ /* 0x000fe20007b3e00e */
[----:B------:R-:W-:Y:S01]  /*23a0*/  BSSY B1, `(.L_x_35) ;  /* 0x0000011000017945 */ /* 0x000fe20003800000 */
[C---:B------:R-:W-:Y:S02]  /*23b0*/  SHF.L.U64.HI R11, R10.reuse, 0x4, R11 ;  /* 0x000000040a0b7819 */ /* 0x040fe4000001020b */
[----:B------:R-:W-:Y:S02]  /*23c0*/  IADD3.X R13, R13, R169, R15, P1, P3 ;  /* 0x000000a90d0d7210 */ /* 0x000fe40000fe640f */
[----:B------:R-:W-:-:S02]  /*23d0*/  LEA R10, P1, R10, R4, 0x4 ;  /* 0x000000040a0a7211 */ /* 0x000fc400078220ff */
[----:B------:R-:W-:Y:S01]  /*23e0*/  ISETP.GT.AND P0, PT, R2, 0x8, P0 ;  /* 0x000000080200780c */ /* 0x000fe20000704270 */
[----:B0-----:R-:W-:-:S04]  /*23f0*/  IMAD.WIDE.U32 R20, R19, R20, R12 ;  /* 0x0000001413147225 */ /* 0x001fc800078e000c */
[----:B------:R-:W-:Y:S01]  /*2400*/  IMAD.X R11, R11, 0x1, R5, P1 ;  /* 0x000000010b0b7824 */ /* 0x000fe200008e0605 */
[----:B------:R-:W-:Y:S01]  /*2410*/  LEA R8, P3, R20, R8, 0x1 ;  /* 0x0000000814087211 */ /* 0x000fe200078608ff */
[----:B------:R-:W-:-:S05]  /*2420*/  IMAD.IADD R12, R167, 0x1, R21 ;  /* 0x00000001a70c7824 */ /* 0x000fca00078e0215 */
[----:B------:R-:W-:Y:S01]  /*2430*/  LEA.HI.X R9, R20, R9, R12, 0x1, P3 ;  /* 0x0000000914097211 */ /* 0x000fe200018f0c0c */
[----:B--2---:R-:W-:-:S05]  /*2440*/  HADD2.F32 R3, -RZ, R18.H0_H0 ;  /* 0x20000012ff037230 */ /* 0x004fca0000004100 */
[----:B------:R-:W-:-:S04]  /*2450*/  FMUL R3, R3, R22 ;  /* 0x0000001603037220 */ /* 0x000fc80000400000 */
[----:B------:R-:W-:-:S05]  /*2460*/  FFMA R3, R26, R23, R3 ;  /* 0x000000171a037223 */ /* 0x000fca0000000003 */
[----:B------:R-:W-:-:S05]  /*2470*/  F2FP.F16.F32.PACK_AB R3, RZ, R3 ;  /* 0x00000003ff03723e */ /* 0x000fca00000000ff */
[----:B------:R0:W-:Y:S01]  /*2480*/  @P2 STG.E.U16 desc[UR38][R10.64], R3 ;  /* 0x000000030a002986 */ /* 0x0001e2000c101526 */
[----:B------:R-:W-:Y:S05]  /*2490*/  @!P0 BRA `(.L_x_36) ;  /* 0x0000000000048947 */ /* 0x000fea0003800000 */
[----:B------:R2:W5:Y:S02]  /*24a0*/  LDG.E.LTC128B.U16 R18, desc[UR38][R8.64+0x2] ;  /* 0x0000022608127981 */ /* 0x000564000c1e1520 */
.L_x_36:
[----:B------:R-:W-:Y:S05]  /*24b0*/  BSYNC B1 ;  /* 0x0000000000017941 */ /* 0x000fea0003800000 */
.L_x_35:
[----:B0----5:R-:W-:Y:S01]  /*24c0*/  HADD2.F32 R3, -RZ, R18.H0_H0 ;  /* 0x20000012ff037230 */ /* 0x021fe20000004100 */
[----:B------:R-:W-:Y:S01]  /*24d0*/  ISETP.GT.AND P1, PT, R0, 0x8, PT ;  /* 0x000000080000780c */ /* 0x000fe20003f24270 */
[----:B------:R-:W-:Y:S03]  /*24e0*/  BSSY B1, `(.L_x_37) ;  /* 0x0000008000017945 */ /* 0x000fe60003800000 */
[----:B------:R-:W-:Y:S01]  /*24f0*/  FMUL R12, R3, R22 ;  /* 0x00000016030c7220 */ /* 0x000fe20000400000 */
[----:B------:R-:W-:-:S03]  /*2500*/  ISETP.GT.AND P2, PT, R2, RZ, P1 ;  /* 0x000000ff0200720c */ /* 0x000fc60000f44270 */
[----:B------:R-:W-:-:S05]  /*2510*/  FFMA R12, R27, R23, R12 ;  /* 0x000000171b0c7223 */ /* 0x000fca000000000c */
[----:B------:R-:W-:-:S05]  /*2520*/  F2FP.F16.F32.PACK_AB R12, RZ, R12 ;  /* 0x0000000cff0c723e */ /* 0x000fca00000000ff */
[----:B------:R0:W-:Y:S01]  /*2530*/  @P0 STG.E.U16 desc[UR38][R10.64+0x2], R12 ;  /* 0x0000020c0a000986 */ /* 0x0001e2000c101526 */
[----:B------:R-:W-:Y:S05]  /*2540*/  @!P2 BRA `(.L_x_38) ;  /* 0x000000000004a947 */ /* 0x000fea0003800000 */
[----:B------:R3:W5:Y:S02]  /*2550*/  LDG.E.LTC128B.U16 R18, desc[UR38][R6.64+0x10] ;  /* 0x0000102606127981 */ /* 0x000764000c1e1520 */
.L_x_38:
[----:B------:R-:W-:Y:S05]  /*2560*/  BSYNC B1 ;  /* 0x0000000000017941 */ /* 0x000fea0003800000 */
.L_x_37:
[----:B-----5:R-:W-:Y:S01]  /*2570*/  HADD2.F32 R3, -RZ, R18.H0_H0 ;  /* 0x20000012ff037230 */ /* 0x020fe20000004100 */
        /* <DEDUP_REMOVED lines=9> */
.L_x_40:
[----:B------:R-:W-:Y:S05]  /*2610*/  BSYNC B1 ;  /* 0x0000000000017941 */ /* 0x000fea0003800000 */
.L_x_39:
[----:B----45:R-:W-:Y:S01]  /*2620*/  HADD2.F32 R3, -RZ, R18.H0_H0 ;  /* 0x20000012ff037230 */ /* 0x030fe20000004100 */
[----:B------:R-:W-:Y:S01]  /*2630*/  ISETP.GT.AND P1, PT, R2, 0x8, P1 ;  /* 0x000000080200780c */ /* 0x000fe20000f24270 */
[----:B------:R-:W-:Y:S03]  /*2640*/  BSSY B1, `(.L_x_41) ;  /* 0x0000007000017945 */ /* 0x000fe60003800000 */
[----:B0-----:R-:W-:-:S04]  /*2650*/  FMUL R12, R3, R22 ;  /* 0x00000016030c7220 */ /* 0x001fc80000400000 */
[----:B------:R-:W-:-:S05]  /*2660*/  FFMA R12, R29, R23, R12 ;  /* 0x000000171d0c7223 */ /* 0x000fca000000000c */
[----:B------:R-:W-:-:S05]  /*2670*/  F2FP.F16.F32.PACK_AB R12, RZ, R12 ;  /* 0x0000000cff0c723e */ /* 0x000fca00000000ff */
[----:B------:R0:W-:Y:S01]  /*2680*/  @P3 STG.E.U16 desc[UR38][R4.64+0x12], R12 ;  /* 0x0000120c04003986 */ /* 0x0001e2000c101526 */
[----:B------:R-:W-:Y:S05]  /*2690*/  @!P1 BRA `(.L_x_42) ;  /* 0x0000000000049947 */ /* 0x000fea0003800000 */
[----:B------:R4:W5:Y:S02]  /*26a0*/  LDG.E.LTC128B.U16 R18, desc[UR38][R8.64+0x10] ;  /* 0x0000102608127981 */ /* 0x000964000c1e1520 */
.L_x_42:
[----:B------:R-:W-:Y:S05]  /*26b0*/  BSYNC B1 ;  /* 0x0000000000017941 */ /* 0x000fea0003800000 */
.L_x_41:
[----:B-----5:R-:W-:Y:S01]  /*26c0*/  HADD2.F32 R3, -RZ, R18.H0_H0 ;  /* 0x20000012ff037230 */ /* 0x020fe20000004100 */
[----:B------:R-:W-:Y:S01]  /*26d0*/  ISETP.GT.AND P0, PT, R2, 0x8, P0 ;  /* 0x000000080200780c */ /* 0x000fe20000704270 */
[----:B------:R-:W-:Y:S03]  /*26e0*/  BSSY B1, `(.L_x_43) ;  /* 0x0000007000017945 */ /* 0x000fe60003800000 */
[----:B------:R-:W-:-:S04]  /*26f0*/  FMUL R3, R3, R22 ;  /* 0x0000001603037220 */ /* 0x000fc80000400000 */
[----:B------:R-:W-:-:S05]  /*2700*/  FFMA R3, R30, R23, R3 ;  /* 0x000000171e037223 */ /* 0x000fca0000000003 */
[----:B------:R-:W-:-:S05]  /*2710*/  F2FP.F16.F32.PACK_AB R3, RZ, R3 ;  /* 0x00000003ff03723e */ /* 0x000fca00000000ff */
[----:B------:R0:W-:Y:S01]  /*2720*/  @P1 STG.E.U16 desc[UR38][R10.64+0x10], R3 ;  /* 0x000010030a001986 */ /* 0x0001e2000c101526 */
[----:B------:R-:W-:Y:S05]  /*2730*/  @!P0 BRA `(.L_x_44) ;  /* 0x0000000000048947 */ /* 0x000fea0003800000 */
[----:B------:R0:W5:Y:S02]  /*2740*/  LDG.E.LTC128B.U16 R18, desc[UR38][R8.64+0x12] ;  /* 0x0000122608127981 */ /* 0x000164000c1e1520 */
.L_x_44:
[----:B------:R-:W-:Y:S05]  /*2750*/  BSYNC B1 ;  /* 0x0000000000017941 */ /* 0x000fea0003800000 */
.L_x_43:
        /* <DEDUP_REMOVED lines=10> */
.L_x_46:
[----:B------:R-:W-:Y:S05]  /*2800*/  BSYNC B1 ;  /* 0x0000000000017941 */ /* 0x000fea0003800000 */
.L_x_45:
        /* <DEDUP_REMOVED lines=10> */
.L_x_48:
[----:B------:R-:W-:Y:S05]  /*28b0*/  BSYNC B1 ;  /* 0x0000000000017941 */ /* 0x000fea0003800000 */
.L_x_47:
[----:B0----5:R-:W-:Y:S01]  /*28c0*/  HADD2.F32 R3, -RZ, R18.H0_H0 ;  /* 0x20000012ff037230 */ /* 0x021fe20000004100 */
        /* <DEDUP_REMOVED lines=8> */
.L_x_50:
[----:B------:R-:W-:Y:S05]  /*2950*/  BSYNC B1 ;  /* 0x0000000000017941 */ /* 0x000fea0003800000 */
.L_x_49:
        /* <DEDUP_REMOVED lines=9> */
.L_x_52:
[----:B------:R-:W-:Y:S05]  /*29f0*/  BSYNC B1 ;  /* 0x0000000000017941 */ /* 0x000fea0003800000 */
.L_x_51:
        /* <DEDUP_REMOVED lines=10> */
.L_x_54:
[----:B------:R-:W-:Y:S05]  /*2aa0*/  BSYNC B1 ;  /* 0x0000000000017941 */ /* 0x000fea0003800000 */
.L_x_53:
        /* <DEDUP_REMOVED lines=10> */
.L_x_56:
[----:B------:R-:W-:Y:S05]  /*2b50*/  BSYNC B1 ;  /* 0x0000000000017941 */ /* 0x000fea0003800000 */
.L_x_55:
        /* <DEDUP_REMOVED lines=9> */
.L_x_58:
[----:B------:R-:W-:Y:S05]  /*2bf0*/  BSYNC B1 ;  /* 0x0000000000017941 */ /* 0x000fea0003800000 */
.L_x_57:
        /* <DEDUP_REMOVED lines=9> */
.L_x_60:
[----:B------:R-:W-:Y:S05]  /*2c90*/  BSYNC B1 ;  /* 0x0000000000017941 */ /* 0x000fea0003800000 */
.L_x_59:
        /* <DEDUP_REMOVED lines=10> */
.L_x_62:
[----:B------:R-:W-:Y:S05]  /*2d40*/  BSYNC B1 ;  /* 0x0000000000017941 */ /* 0x000fea0003800000 */
.L_x_61:
        /* <DEDUP_REMOVED lines=10> */
.L_x_64:
[----:B------:R-:W-:Y:S05]  /*2df0*/  BSYNC B1 ;  /* 0x0000000000017941 */ /* 0x000fea0003800000 */
.L_x_63:
        /* <DEDUP_REMOVED lines=9> */
.L_x_66:
[----:B------:R-:W-:Y:S05]  /*2e90*/  BSYNC B1 ;  /* 0x0000000000017941 */ /* 0x000fea0003800000 */
.L_x_65:
        /* <DEDUP_REMOVED lines=9> */
.L_x_68:
[----:B------:R-:W-:Y:S05]  /*2f30*/  BSYNC B1 ;  /* 0x0000000000017941 */ /* 0x000fea0003800000 */
.L_x_67:
        /* <DEDUP_REMOVED lines=10> */
.L_x_70:
[----:B------:R-:W-:Y:S05]  /*2fe0*/  BSYNC B1 ;  /* 0x0000000000017941 */ /* 0x000fea0003800000 */
.L_x_69:
        /* <DEDUP_REMOVED lines=10> */
.L_x_72:
[----:B------:R-:W-:Y:S05]  /*3090*/  BSYNC B1 ;  /* 0x0000000000017941 */ /* 0x000fea0003800000 */
.L_x_71:
        /* <DEDUP_REMOVED lines=9> */
.L_x_74:
[----:B------:R-:W-:Y:S05]  /*3130*/  BSYNC B1 ;  /* 0x0000000000017941 */ /* 0x000fea0003800000 */
.L_x_73:
        /* <DEDUP_REMOVED lines=9> */
.L_x_76:
[----:B------:R-:W-:Y:S05]  /*31d0*/  BSYNC B1 ;  /* 0x0000000000017941 */ /* 0x000fea0003800000 */
.L_x_75:
        /* <DEDUP_REMOVED lines=10> */
.L_x_78:
[----:B------:R-:W-:Y:S05]  /*3280*/  BSYNC B1 ;  /* 0x0000000000017941 */ /* 0x000fea0003800000 */
.L_x_77:
        /* <DEDUP_REMOVED lines=10> */
.L_x_80:
[----:B------:R-:W-:Y:S05]  /*3330*/  BSYNC B1 ;  /* 0x0000000000017941 */ /* 0x000fea0003800000 */
.L_x_79:
        /* <DEDUP_REMOVED lines=9> */
.L_x_82:
[----:B------:R-:W-:Y:S05]  /*33d0*/  BSYNC B1 ;  /* 0x0000000000017941 */ /* 0x000fea0003800000 */
.L_x_81:
        /* <DEDUP_REMOVED lines=9> */
.L_x_84:
[----:B------:R-:W-:Y:S05]  /*3470*/  BSYNC B1 ;  /* 0x0000000000017941 */ /* 0x000fea0003800000 */
.L_x_83:
        /* <DEDUP_REMOVED lines=10> */
.L_x_86:
[----:B------:R-:W-:Y:S05]  /*3520*/  BSYNC B1 ;  /* 0x0000000000017941 */ /* 0x000fea0003800000 */
.L_x_85:
        /* <DEDUP_REMOVED lines=10> */
.L_x_88:
[----:B------:R-:W-:Y:S05]  /*35d0*/  BSYNC B1 ;  /* 0x0000000000017941 */ /* 0x000fea0003800000 */
.L_x_87:
        /* <DEDUP_REMOVED lines=9> */
.L_x_90:
[----:B------:R-:W-:Y:S05]  /*3670*/  BSYNC B1 ;  /* 0x0000000000017941 */ /* 0x000fea0003800000 */
.L_x_89:
        /* <DEDUP_REMOVED lines=9> */
.L_x_92:
[----:B------:R-:W-:Y:S05]  /*3710*/  BSYNC B1 ;  /* 0x0000000000017941 */ /* 0x000fea0003800000 */
.L_x_91:
        /* <DEDUP_REMOVED lines=10> */
.L_x_94:
[----:B------:R-:W-:Y:S05]  /*37c0*/  BSYNC B1 ;  /* 0x0000000000017941 */ /* 0x000fea0003800000 */
.L_x_93:
        /* <DEDUP_REMOVED lines=10> */
.L_x_96:
[----:B------:R-:W-:Y:S05]  /*3870*/  BSYNC B1 ;  /* 0x0000000000017941 */ /* 0x000fea0003800000 */
.L_x_95:
        /* <DEDUP_REMOVED lines=9> */
.L_x_98:
[----:B------:R-:W-:Y:S05]  /*3910*/  BSYNC B1 ;  /* 0x0000000000017941 */ /* 0x000fea0003800000 */
.L_x_97:
        /* <DEDUP_REMOVED lines=9> */
.L_x_100:
[----:B------:R-:W-:Y:S05]  /*39b0*/  BSYNC B1 ;  /* 0x0000000000017941 */ /* 0x000fea0003800000 */
.L_x_99:
        /* <DEDUP_REMOVED lines=10> */
.L_x_102:
[----:B------:R-:W-:Y:S05]  /*3a60*/  BSYNC B1 ;  /* 0x0000000000017941 */ /* 0x000fea0003800000 */
.L_x_101:
        /* <DEDUP_REMOVED lines=10> */
.L_x_104:
[----:B------:R-:W-:Y:S05]  /*3b10*/  BSYNC B1 ;  /* 0x0000000000017941 */ /* 0x000fea0003800000 */
.L_x_103:
        /* <DEDUP_REMOVED lines=9> */
.L_x_106:
[----:B------:R-:W-:Y:S05]  /*3bb0*/  BSYNC B1 ;  /* 0x0000000000017941 */ /* 0x000fea0003800000 */
.L_x_105:
        /* <DEDUP_REMOVED lines=9> */
.L_x_108:
[----:B------:R-:W-:Y:S05]  /*3c50*/  BSYNC B1 ;  /* 0x0000000000017941 */ /* 0x000fea0003800000 */
.L_x_107:
        /* <DEDUP_REMOVED lines=10> */
.L_x_110:
[----:B------:R-:W-:Y:S05]  /*3d00*/  BSYNC B1 ;  /* 0x0000000000017941 */ /* 0x000fea0003800000 */
.L_x_109:
        /* <DEDUP_REMOVED lines=10> */
.L_x_112:
[----:B------:R-:W-:Y:S05]  /*3db0*/  BSYNC B1 ;  /* 0x0000000000017941 */ /* 0x000fea0003800000 */
.L_x_111:
        /* <DEDUP_REMOVED lines=9> */
.L_x_114:
[----:B------:R-:W-:Y:S05]  /*3e50*/  BSYNC B1 ;  /* 0x0000000000017941 */ /* 0x000fea0003800000 */
.L_x_113:
        /* <DEDUP_REMOVED lines=9> */
.L_x_116:
[----:B------:R-:W-:Y:S05]  /*3ef0*/  BSYNC B1 ;  /* 0x0000000000017941 */ /* 0x000fea0003800000 */
.L_x_115:
        /* <DEDUP_REMOVED lines=10> */
.L_x_118:
[----:B------:R-:W-:Y:S05]  /*3fa0*/  BSYNC B1 ;  /* 0x0000000000017941 */ /* 0x000fea0003800000 */
.L_x_117:
        /* <DEDUP_REMOVED lines=10> */
.L_x_120:
[----:B------:R-:W-:Y:S05]  /*4050*/  BSYNC B1 ;  /* 0x0000000000017941 */ /* 0x000fea0003800000 */
.L_x_119:
        /* <DEDUP_REMOVED lines=9> */
.L_x_122:
[----:B------:R-:W-:Y:S05]  /*40f0*/  BSYNC B1 ;  /* 0x0000000000017941 */ /* 0x000fea0003800000 */
.L_x_121:
        /* <DEDUP_REMOVED lines=9> */
.L_x_124:
[----:B------:R-:W-:Y:S05]  /*4190*/  BSYNC B1 ;  /* 0x0000000000017941 */ /* 0x000fea0003800000 */
.L_x_123:
        /* <DEDUP_REMOVED lines=10> */
.L_x_126:
[----:B------:R-:W-:Y:S05]  /*4240*/  BSYNC B1 ;  /* 0x0000000000017941 */ /* 0x000fea0003800000 */
.L_x_125:
        /* <DEDUP_REMOVED lines=10> */
.L_x_128:
[----:B------:R-:W-:Y:S05]  /*42f0*/  BSYNC B1 ;  /* 0x0000000000017941 */ /* 0x000fea0003800000 */
.L_x_127:
        /* <DEDUP_REMOVED lines=9> */
.L_x_130:
[----:B------:R-:W-:Y:S05]  /*4390*/  BSYNC B1 ;  /* 0x0000000000017941 */ /* 0x000fea0003800000 */
.L_x_129:
        /* <DEDUP_REMOVED lines=9> */
.L_x_132:
[----:B------:R-:W-:Y:S05]  /*4430*/  BSYNC B1 ;  /* 0x0000000000017941 */ /* 0x000fea0003800000 */
.L_x_131:
        /* <DEDUP_REMOVED lines=10> */
.L_x_134:
[----:B------:R-:W-:Y:S05]  /*44e0*/  BSYNC B1 ;  /* 0x0000000000017941 */ /* 0x000fea0003800000 */
.L_x_133:
        /* <DEDUP_REMOVED lines=10> */
.L_x_136:
[----:B------:R-:W-:Y:S05]  /*4590*/  BSYNC B1 ;  /* 0x0000000000017941 */ /* 0x000fea0003800000 */
.L_x_135:
        /* <DEDUP_REMOVED lines=9> */
.L_x_138:
[----:B------:R-:W-:Y:S05]  /*4630*/  BSYNC B1 ;  /* 0x0000000000017941 */ /* 0x000fea0003800000 */
.L_x_137:
        /* <DEDUP_REMOVED lines=9> */
.L_x_140:
[----:B------:R-:W-:Y:S05]  /*46d0*/  BSYNC B1 ;  /* 0x0000000000017941 */ /* 0x000fea0003800000 */
.L_x_139:
        /* <DEDUP_REMOVED lines=10> */
.L_x_142:
[----:B------:R-:W-:Y:S05]  /*4780*/  BSYNC B1 ;  /* 0x0000000000017941 */ /* 0x000fea0003800000 */
.L_x_141:
        /* <DEDUP_REMOVED lines=10> */
.L_x_144:
[----:B------:R-:W-:Y:S05]  /*4830*/  BSYNC B1 ;  /* 0x0000000000017941 */ /* 0x000fea0003800000 */
.L_x_143:
        /* <DEDUP_REMOVED lines=9> */
.L_x_146:
[----:B------:R-:W-:Y:S05]  /*48d0*/  BSYNC B1 ;  /* 0x0000000000017941 */ /* 0x000fea0003800000 */
.L_x_145:
        /* <DEDUP_REMOVED lines=9> */
.L_x_148:
[----:B------:R-:W-:Y:S05]  /*4970*/  BSYNC B1 ;  /* 0x0000000000017941 */ /* 0x000fea0003800000 */
.L_x_147:
        /* <DEDUP_REMOVED lines=10> */
.L_x_150:
[----:B------:R-:W-:Y:S05]  /*4a20*/  BSYNC B1 ;  /* 0x0000000000017941 */ /* 0x000fea0003800000 */
.L_x_149:
        /* <DEDUP_REMOVED lines=10> */
.L_x_152:
[----:B------:R-:W-:Y:S05]  /*4ad0*/  BSYNC B1 ;  /* 0x0000000000017941 */ /* 0x000fea0003800000 */
.L_x_151:
        /* <DEDUP_REMOVED lines=9> */
.L_x_154:
[----:B------:R-:W-:Y:S05]  /*4b70*/  BSYNC B1 ;  /* 0x0000000000017941 */ /* 0x000fea0003800000 */
.L_x_153:
        /* <DEDUP_REMOVED lines=9> */
.L_x_156:
[----:B------:R-:W-:Y:S05]  /*4c10*/  BSYNC B1 ;  /* 0x0000000000017941 */ /* 0x000fea0003800000 */
.L_x_155:
        /* <DEDUP_REMOVED lines=10> */
.L_x_158:
[----:B------:R-:W-:Y:S05]  /*4cc0*/  BSYNC B1 ;  /* 0x0000000000017941 */ /* 0x000fea0003800000 */
.L_x_157:
        /* <DEDUP_REMOVED lines=10> */
.L_x_160:
[----:B------:R-:W-:Y:S05]  /*4d70*/  BSYNC B1 ;  /* 0x0000000000017941 */ /* 0x000fea0003800000 */
.L_x_159:
        /* <DEDUP_REMOVED lines=9> */
.L_x_162:
[----:B------:R-:W-:Y:S05]  /*4e10*/  BSYNC B1 ;  /* 0x0000000000017941 */ /* 0x000fea0003800000 */
.L_x_161:
        /* <DEDUP_REMOVED lines=9> */
.L_x_164:
[----:B------:R-:W-:Y:S05]  /*4eb0*/  BSYNC B1 ;  /* 0x0000000000017941 */ /* 0x000fea0003800000 */
.L_x_163:
        /* <DEDUP_REMOVED lines=10> */
.L_x_166:
[----:B------:R-:W-:Y:S05]  /*4f60*/  BSYNC B1 ;  /* 0x0000000000017941 */ /* 0x000fea0003800000 */
.L_x_165:
        /* <DEDUP_REMOVED lines=10> */
.L_x_168:
[----:B------:R-:W-:Y:S05]  /*5010*/  BSYNC B1 ;  /* 0x0000000000017941 */ /* 0x000fea0003800000 */
.L_x_167:
        /* <DEDUP_REMOVED lines=9> */
.L_x_170:
[----:B------:R-:W-:Y:S05]  /*50b0*/  BSYNC B1 ;  /* 0x0000000000017941 */ /* 0x000fea0003800000 */
.L_x_169:
        /* <DEDUP_REMOVED lines=9> */
.L_x_172:
[----:B------:R-:W-:Y:S05]  /*5150*/  BSYNC B1 ;  /* 0x0000000000017941 */ /* 0x000fea0003800000 */
.L_x_171:
        /* <DEDUP_REMOVED lines=10> */
.L_x_174:
[----:B------:R-:W-:Y:S05]  /*5200*/  BSYNC B1 ;  /* 0x0000000000017941 */ /* 0x000fea0003800000 */
.L_x_173:
        /* <DEDUP_REMOVED lines=10> */
.L_x_176:
[----:B------:R-:W-:Y:S05]  /*52b0*/  BSYNC B1 ;  /* 0x0000000000017941 */ /* 0x000fea0003800000 */
.L_x_175:
        /* <DEDUP_REMOVED lines=9> */
.L_x_178:
[----:B------:R-:W-:Y:S05]  /*5350*/  BSYNC B1 ;  /* 0x0000000000017941 */ /* 0x000fea0003800000 */
.L_x_177:
        /* <DEDUP_REMOVED lines=9> */
.L_x_180:
[----:B------:R-:W-:Y:S05]  /*53f0*/  BSYNC B1 ;  /* 0x0000000000017941 */ /* 0x000fea0003800000 */
.L_x_179:
        /* <DEDUP_REMOVED lines=10> */
.L_x_182:
[----:B------:R-:W-:Y:S05]  /*54a0*/  BSYNC B1 ;  /* 0x0000000000017941 */ /* 0x000fea0003800000 */
.L_x_181:
        /* <DEDUP_REMOVED lines=10> */
.L_x_184:
[----:B------:R-:W-:Y:S05]  /*5550*/  BSYNC B1 ;  /* 0x0000000000017941 */ /* 0x000fea0003800000 */
.L_x_183:
        /* <DEDUP_REMOVED lines=9> */
.L_x_186:
[----:B------:R-:W-:Y:S05]  /*55f0*/  BSYNC B1 ;  /* 0x0000000000017941 */ /* 0x000fea0003800000 */
.L_x_185:
        /* <DEDUP_REMOVED lines=9> */
.L_x_188:
[----:B------:R-:W-:Y:S05]  /*5690*/  BSYNC B1 ;  /* 0x0000000000017941 */ /* 0x000fea0003800000 */
.L_x_187:
        /* <DEDUP_REMOVED lines=10> */
.L_x_190:
[----:B------:R-:W-:Y:S05]  /*5740*/  BSYNC B1 ;  /* 0x0000000000017941 */ /* 0x000fea0003800000 */
.L_x_189:
        /* <DEDUP_REMOVED lines=10> */
.L_x_192:
[----:B------:R-:W-:Y:S05]  /*57f0*/  BSYNC B1 ;  /* 0x0000000000017941 */ /* 0x000fea0003800000 */
.L_x_191:
        /* <DEDUP_REMOVED lines=9> */
.L_x_194:
[----:B------:R-:W-:Y:S05]  /*5890*/  BSYNC B1 ;  /* 0x0000000000017941 */ /* 0x000fea0003800000 */
.L_x_193:
        /* <DEDUP_REMOVED lines=9> */
.L_x_196:
[----:B------:R-:W-:Y:S05]  /*5930*/  BSYNC B1 ;  /* 0x0000000000017941 */ /* 0x000fea0003800000 */
.L_x_195:
        /* <DEDUP_REMOVED lines=10> */
.L_x_198:
[----:B------:R-:W-:Y:S05]  /*59e0*/  BSYNC B1 ;  /* 0x0000000000017941 */ /* 0x000fea0003800000 */
.L_x_197:
        /* <DEDUP_REMOVED lines=10> */
.L_x_200:
[----:B------:R-:W-:Y:S05]  /*5a90*/  BSYNC B1 ;  /* 0x0000000000017941 */ /* 0x000fea0003800000 */
.L_x_199:
        /* <DEDUP_REMOVED lines=9> */
.L_x_202:
[----:B------:R-:W-:Y:S05]  /*5b30*/  BSYNC B1 ;  /* 0x0000000000017941 */ /* 0x000fea0003800000 */
.L_x_201:
        /* <DEDUP_REMOVED lines=9> */
.L_x_204:
[----:B------:R-:W-:Y:S05]  /*5bd0*/  BSYNC B1 ;  /* 0x0000000000017941 */ /* 0x000fea0003800000 */
.L_x_203:
        /* <DEDUP_REMOVED lines=10> */
.L_x_206:
[----:B------:R-:W-:Y:S05]  /*5c80*/  BSYNC B1 ;  /* 0x0000000000017941 */ /* 0x000fea0003800000 */
.L_x_205:
        /* <DEDUP_REMOVED lines=10> */
.L_x_208:
[----:B------:R-:W-:Y:S05]  /*5d30*/  BSYNC B1 ;  /* 0x0000000000017941 */ /* 0x000fea0003800000 */
.L_x_207:
        /* <DEDUP_REMOVED lines=9> */
.L_x_210:
[----:B------:R-:W-:Y:S05]  /*5dd0*/  BSYNC B1 ;  /* 0x0000000000017941 */ /* 0x000fea0003800000 */
.L_x_209:
        /* <DEDUP_REMOVED lines=9> */
.L_x_212:
[----:B------:R-:W-:Y:S05]  /*5e70*/  BSYNC B1 ;  /* 0x0000000000017941 */ /* 0x000fea0003800000 */
.L_x_211:
        /* <DEDUP_REMOVED lines=10> */
.L_x_214:
[----:B------:R-:W-:Y:S05]  /*5f20*/  BSYNC B1 ;  /* 0x0000000000017941 */ /* 0x000fea0003800000 */
.L_x_213:
        /* <DEDUP_REMOVED lines=10> */
.L_x_216:
[----:B------:R-:W-:Y:S05]  /*5fd0*/  BSYNC B1 ;  /* 0x0000000000017941 */ /* 0x000fea0003800000 */
.L_x_215:
        /* <DEDUP_REMOVED lines=9> */
.L_x_218:
[----:B------:R-:W-:Y:S05]  /*6070*/  BSYNC B1 ;  /* 0x0000000000017941 */ /* 0x000fea0003800000 */
.L_x_217:
        /* <DEDUP_REMOVED lines=9> */
.L_x_220:
[----:B------:R-:W-:Y:S05]  /*6110*/  BSYNC B1 ;  /* 0x0000000000017941 */ /* 0x000fea0003800000 */
.L_x_219:
        /* <DEDUP_REMOVED lines=10> */
.L_x_222:
[----:B------:R-:W-:Y:S05]  /*61c0*/  BSYNC B1 ;  /* 0x0000000000017941 */ /* 0x000fea0003800000 */
.L_x_221:
        /* <DEDUP_REMOVED lines=10> */
.L_x_224:
[----:B------:R-:W-:Y:S05]  /*6270*/  BSYNC B1 ;  /* 0x0000000000017941 */ /* 0x000fea0003800000 */
.L_x_223:
        /* <DEDUP_REMOVED lines=9> */
.L_x_226:
[----:B------:R-:W-:Y:S05]  /*6310*/  BSYNC B1 ;  /* 0x0000000000017941 */ /* 0x000fea0003800000 */
.L_x_225:
        /* <DEDUP_REMOVED lines=9> */
.L_x_228:
[----:B------:R-:W-:Y:S05]  /*63b0*/  BSYNC B1 ;  /* 0x0000000000017941 */ /* 0x000fea0003800000 */
.L_x_227:
        /* <DEDUP_REMOVED lines=10> */
.L_x_230:
[----:B------:R-:W-:Y:S05]  /*6460*/  BSYNC B1 ;  /* 0x0000000000017941 */ /* 0x000fea0003800000 */
.L_x_229:
        /* <DEDUP_REMOVED lines=10> */
.L_x_232:
[----:B------:R-:W-:Y:S05]  /*6510*/  BSYNC B1 ;  /* 0x0000000000017941 */ /* 0x000fea0003800000 */
.L_x_231:
        /* <DEDUP_REMOVED lines=9> */
.L_x_234:
[----:B------:R-:W-:Y:S05]  /*65b0*/  BSYNC B1 ;  /* 0x0000000000017941 */ /* 0x000fea0003800000 */
.L_x_233:
        /* <DEDUP_REMOVED lines=9> */
.L_x_236:
[----:B------:R-:W-:Y:S05]  /*6650*/  BSYNC B1 ;  /* 0x0000000000017941 */ /* 0x000fea0003800000 */
.L_x_235:
        /* <DEDUP_REMOVED lines=10> */
.L_x_238:
[----:B------:R-:W-:Y:S05]  /*6700*/  BSYNC B1 ;  /* 0x0000000000017941 */ /* 0x000fea0003800000 */
.L_x_237:
        /* <DEDUP_REMOVED lines=10> */
.L_x_240:
[----:B------:R-:W-:Y:S05]  /*67b0*/  BSYNC B1 ;  /* 0x0000000000017941 */ /* 0x000fea0003800000 */
.L_x_239:
        /* <DEDUP_REMOVED lines=9> */
.L_x_242:
[----:B------:R-:W-:Y:S05]  /*6850*/  BSYNC B1 ;  /* 0x0000000000017941 */ /* 0x000fea0003800000 */
.L_x_241:
        /* <DEDUP_REMOVED lines=9> */
.L_x_244:
[----:B------:R-:W-:Y:S05]  /*68f0*/  BSYNC B1 ;  /* 0x0000000000017941 */ /* 0x000fea0003800000 */
.L_x_243:
        /* <DEDUP_REMOVED lines=10> */
.L_x_246:
[----:B------:R-:W-:Y:S05]  /*69a0*/  BSYNC B1 ;  /* 0x0000000000017941 */ /* 0x000fea0003800000 */
.L_x_245:
        /* <DEDUP_REMOVED lines=10> */
.L_x_248:
[----:B------:R-:W-:Y:S05]  /*6a50*/  BSYNC B1 ;  /* 0x0000000000017941 */ /* 0x000fea0003800000 */
.L_x_247:
        /* <DEDUP_REMOVED lines=9> */
.L_x_250:
[----:B------:R-:W-:Y:S05]  /*6af0*/  BSYNC B1 ;  /* 0x0000000000017941 */ /* 0x000fea0003800000 */
.L_x_249:
        /* <DEDUP_REMOVED lines=9> */
.L_x_252:
[----:B------:R-:W-:Y:S05]  /*6b90*/  BSYNC B1 ;  /* 0x0000000000017941 */ /* 0x000fea0003800000 */
.L_x_251:
        /* <DEDUP_REMOVED lines=10> */
.L_x_254:
[----:B------:R-:W-:Y:S05]  /*6c40*/  BSYNC B1 ;  /* 0x0000000000017941 */ /* 0x000fea0003800000 */
.L_x_253:
        /* <DEDUP_REMOVED lines=10> */
.L_x_256:
[----:B------:R-:W-:Y:S05]  /*6cf0*/  BSYNC B1 ;  /* 0x0000000000017941 */ /* 0x000fea0003800000 */
.L_x_255:
        /* <DEDUP_REMOVED lines=9> */
.L_x_258:
[----:B------:R-:W-:Y:S05]  /*6d90*/  BSYNC B1 ;  /* 0x0000000000017941 */ /* 0x000fea0003800000 */
.L_x_257:
        /* <DEDUP_REMOVED lines=9> */
.L_x_260:
[----:B------:R-:W-:Y:S05]  /*6e30*/  BSYNC B1 ;  /* 0x0000000000017941 */ /* 0x000fea0003800000 */
.L_x_259:
        /* <DEDUP_REMOVED lines=10> */
.L_x_262:
[----:B------:R-:W-:Y:S05]  /*6ee0*/  BSYNC B1 ;  /* 0x0000000000017941 */ /* 0x000fea0003800000 */
.L_x_261:
        /* <DEDUP_REMOVED lines=10> */
.L_x_264:
[----:B------:R-:W-:Y:S05]  /*6f90*/  BSYNC B1 ;  /* 0x0000000000017941 */ /* 0x000fea0003800000 */
.L_x_263:
        /* <DEDUP_REMOVED lines=9> */
.L_x_266:
[----:B------:R-:W-:Y:S05]  /*7030*/  BSYNC B1 ;  /* 0x0000000000017941 */ /* 0x000fea0003800000 */
.L_x_265:
        /* <DEDUP_REMOVED lines=9> */
.L_x_268:
[----:B------:R-:W-:Y:S05]  /*70d0*/  BSYNC B1 ;  /* 0x0000000000017941 */ /* 0x000fea0003800000 */
.L_x_267:
        /* <DEDUP_REMOVED lines=10> */
.L_x_270:
[----:B------:R-:W-:Y:S05]  /*7180*/  BSYNC B1 ;  /* 0x0000000000017941 */ /* 0x000fea0003800000 */
.L_x_269:
        /* <DEDUP_REMOVED lines=10> */
.L_x_272:
[----:B------:R-:W-:Y:S05]  /*7230*/  BSYNC B1 ;  /* 0x0000000000017941 */ /* 0x000fea0003800000 */
.L_x_271:
        /* <DEDUP_REMOVED lines=9> */
.L_x_274:
[----:B------:R-:W-:Y:S05]  /*72d0*/  BSYNC B1 ;  /* 0x0000000000017941 */ /* 0x000fea0003800000 */
.L_x_273:
        /* <DEDUP_REMOVED lines=9> */
.L_x_276:
[----:B------:R-:W-:Y:S05]  /*7370*/  BSYNC B1 ;  /* 0x0000000000017941 */ /* 0x000fea0003800000 */
.L_x_275:
        /* <DEDUP_REMOVED lines=10> */
.L_x_278:
[----:B------:R-:W-:Y:S05]  /*7420*/  BSYNC B1 ;  /* 0x0000000000017941 */ /* 0x000fea0003800000 */
.L_x_277:
        /* <DEDUP_REMOVED lines=10> */
.L_x_280:
[----:B------:R-:W-:Y:S05]  /*74d0*/  BSYNC B1 ;  /* 0x0000000000017941 */ /* 0x000fea0003800000 */
.L_x_279:
        /* <DEDUP_REMOVED lines=9> */
.L_x_282:
[----:B------:R-:W-:Y:S05]  /*7570*/  BSYNC B1 ;  /* 0x0000000000017941 */ /* 0x000fea0003800000 */
.L_x_281:
[----:B-----5:R-:W-:Y:S01]  /*7580*/  HADD2.F32 R3, -RZ, R18.H0_H0 ;  /* 0x20000012ff037230 */ /* 0x020fe20000004100 */
[----:B------:R-:W-:Y:S01]  /*7590*/  ISETP.GT.AND P0, PT, R2, 0x8, P0 ;  /* 0x000000080200780c */ /* 0x000fe20000704270 */
[----:B0-----:R-:W-:Y:S01]  /*75a0*/  @P1 IMAD.MOV.U32 R4, RZ, RZ, R10 ;  /* 0x000000ffff041224 */ /* 0x001fe200078e000a */
[----:B------:R-:W-:Y:S01]  /*75b0*/  BSSY B1, `(.L_x_283) ;  /* 0x0000008000017945 */ /* 0x000fe20003800000 */
[----:B------:R-:W-:Y:S02]  /*75c0*/  @P1 IMAD.MOV.U32 R5, RZ, RZ, R11 ;  /* 0x000000ffff051224 */ /* 0x000fe400078e000b */
[----:B------:R-:W-:-:S04]  /*75d0*/  FMUL R3, R3, R22 ;  /* 0x0000001603037220 */ /* 0x000fc80000400000 */
[----:B------:R-:W-:-:S05]  /*75e0*/  FFMA R3, R150, R23, R3 ;  /* 0x0000001796037223 */ /* 0x000fca0000000003 */
[----:B------:R-:W-:-:S05]  /*75f0*/  F2FP.F16.F32.PACK_AB R3, RZ, R3 ;  /* 0x00000003ff03723e */ /* 0x000fca00000000ff */
[----:B------:R0:W-:Y:S01]  /*7600*/  @P1 STG.E.U16 desc[UR38][R4.64+0x1f0], R3 ;  /* 0x0001f00304001986 */ /* 0x0001e2000c101526 */
[----:B------:R-:W-:Y:S05]  /*7610*/  @!P0 BRA `(.L_x_284) ;  /* 0x0000000000048947 */ /* 0x000fea0003800000 */
[----:B------:R0:W5:Y:S02]  /*7620*/  LDG.E.LTC128B.U16 R18, desc[UR38][R8.64+0x1f2] ;  /* 0x0001f22608127981 */ /* 0x000164000c1e1520 */
.L_x_284:
[----:B------:R-:W-:Y:S05]  /*7630*/  BSYNC B1 ;  /* 0x0000000000017941 */ /* 0x000fea0003800000 */
.L_x_283:
[----:B------:R-:W-:Y:S05]  /*7640*/  @!P0 BRA `(.L_x_285) ;  /* 0x0000002400508947 */ /* 0x000fea0003800000 */
[----:B0----5:R-:W-:-:S05]  /*7650*/  HADD2.F32 R3, -RZ, R18.H0_H0 ;  /* 0x20000012ff037230 */ /* 0x021fca0000004100 */
[----:B------:R-:W-:-:S04]  /*7660*/  FMUL R0, R3, R22 ;  /* 0x0000001603007220 */ /* 0x000fc80000400000 */
[----:B------:R-:W-:-:S05]  /*7670*/  FFMA R0, R151, R23, R0 ;  /* 0x0000001797007223 */ /* 0x000fca0000000000 */
[----:B------:R-:W-:-:S05]  /*7680*/  F2FP.F16.F32.PACK_AB R0, RZ, R0 ;  /* 0x00000000ff00723e */ /* 0x000fca00000000ff */
[----:B------:R0:W-:Y:S01]  /*7690*/  STG.E.U16 desc[UR38][R10.64+0x1f2], R0 ;  /* 0x0001f2000a007986 */ /* 0x0001e2000c101526 */
[----:B------:R-:W-:Y:S05]  /*76a0*/  BRA `(.L_x_285) ;  /* 0x0000002400387947 */ /* 0x000fea0003800000 */
.L_x_32:
[----:B------:R-:W-:Y:S01]  /*76b0*/  ISETP.GT.AND P0, PT, R0, 0x1, PT ;  /* 0x000000010000780c */ /* 0x000fe20003f04270 */
[----:B------:R-:W-:Y:S01]  /*76c0*/  ULDC.64 UR4, c[0x0][0x5c0] ;  /* 0x0001700000047ab9 */ /* 0x000fe20000000a00 */
[-C--:B------:R-:W-:Y:S01]  /*76d0*/  FMUL R24, R24, R23.reuse ;  /* 0x0000001718187220 */ /* 0x080fe20000400000 */
[-C--:B------:R-:W-:Y:S01]  /*76e0*/  FMUL R25, R25, R23.reuse ;  /* 0x0000001719197220 */ /* 0x080fe20000400000 */
[----:B------:R-:W-:Y:S01]  /*76f0*/  ISETP.GT.AND P3, PT, R2, RZ, P0 ;  /* 0x000000ff0200720c */ /* 0x000fe20000764270 */
[-C--:B------:R-:W-:Y:S01]  /*7700*/  FMUL R26, R26, R23.reuse ;  /* 0x000000171a1a7220 */ /* 0x080fe20000400000 */
[----:B------:R-:W-:Y:S01]  /*7710*/  LEA R4, P4, R168, UR4, 0x1 ;  /* 0x00000004a8047c11 */ /* 0x000fe2000f8808ff */
[-C--:B------:R-:W-:Y:S01]  /*7720*/  FMUL R27, R27, R23.reuse ;  /* 0x000000171b1b7220 */ /* 0x080fe20000400000 */
[----:B------:R-:W-:Y:S01]  /*7730*/  F2FP.F16.F32.PACK_AB R24, RZ, R24 ;  /* 0x00000018ff18723e */ /* 0x000fe200000000ff */
[-C--:B------:R-:W-:Y:S01]  /*7740*/  FMUL R28, R28, R23.reuse ;  /* 0x000000171c1c7220 */ /* 0x080fe20000400000 */
[----:B------:R-:W-:Y:S01]  /*7750*/  LEA.HI.X R5, R168, UR5, R173, 0x1, P4 ;  /* 0x00000005a8057c11 */ /* 0x000fe2000a0f0cad */
[----:B------:R-:W-:Y:S01]  /*7760*/  FMUL R29, R29, R23 ;  /* 0x000000171d1d7220 */ /* 0x000fe20000400000 */
[----:B------:R-:W-:Y:S01]  /*7770*/  F2FP.F16.F32.PACK_AB R25, RZ, R25 ;  /* 0x00000019ff19723e */ /* 0x000fe200000000ff */
[-C--:B------:R-:W-:Y:S01]  /*7780*/  FMUL R30, R30, R23.reuse ;  /* 0x000000171e1e7220 */ /* 0x080fe20000400000 */
[C---:B------:R-:W-:Y:S01]  /*7790*/  SHF.L.U64.HI R11, R10.reuse, 0x4, R11 ;  /* 0x000000040a0b7819 */ /* 0x040fe2000001020b */
[----:B------:R-:W-:Y:S01]  /*77a0*/  @P1 STG.E.U16 desc[UR38][R4.64], R24 ;  /* 0x0000001804001986 */ /* 0x000fe2000c101526 */
[----:B------:R-:W-:Y:S01]  /*77b0*/  LEA R6, P4, R10, R4, 0x4 ;  /* 0x000000040a067211 */ /* 0x000fe200078820ff */
[-C--:B------:R-:W-:Y:S01]  /*77c0*/  FMUL R31, R31, R23.reuse ;  /* 0x000000171f1f7220 */ /* 0x080fe20000400000 */
[----:B------:R-:W-:Y:S01]  /*77d0*/  ISETP.GT.AND P2, PT, R2, 0x8, P2 ;  /* 0x000000080200780c */ /* 0x000fe20001744270 */
[----:B------:R-:W-:Y:S01]  /*77e0*/  @P3 STG.E.U16 desc[UR38][R4.64+0x2], R25 ;  /* 0x0000021904003986 */ /* 0x000fe2000c101526 */
[----:B------:R-:W-:Y:S01]  /*77f0*/  ISETP.GT.AND P1, PT, R0, 0x8, PT ;  /* 0x000000080000780c */ /* 0x000fe20003f24270 */
[----:B------:R-:W-:Y:S01]  /*7800*/  IMAD.X R7, R11, 0x1, R5, P4 ;  /* 0x000000010b077824 */ /* 0x000fe200020e0605 */
[----:B------:R-:W-:Y:S01]  /*7810*/  ISETP.GT.AND P3, PT, R2, 0x8, P0 ;  /* 0x000000080200780c */ /* 0x000fe20000764270 */
[-C--:B------:R-:W-:Y:S01]  /*7820*/  FMUL R32, R32, R23.reuse ;  /* 0x0000001720207220 */ /* 0x080fe20000400000 */
[----:B------:R-:W-:Y:S01]  /*7830*/  ISETP.GT.AND P0, PT, R0, 0x9, PT ;  /* 0x000000090000780c */ /* 0x000fe20003f04270 */
[-C--:B------:R-:W-:Y:S01]  /*7840*/  FMUL R33, R33, R23.reuse ;  /* 0x0000001721217220 */ /* 0x080fe20000400000 */
[----:B------:R-:W-:Y:S01]  /*7850*/  ISETP.GT.AND P5, PT, R2, RZ, P1 ;  /* 0x000000ff0200720c */ /* 0x000fe20000fa4270 */
[-C--:B------:R-:W-:Y:S01]  /*7860*/  FMUL R34, R34, R23.reuse ;  /* 0x0000001722227220 */ /* 0x080fe20000400000 */
[----:B------:R-:W-:Y:S01]  /*7870*/  ISETP.GT.AND P4, PT, R2, RZ, P0 ;  /* 0x000000ff0200720c */ /* 0x000fe20000784270 */
[-C--:B------:R-:W-:Y:S01]  /*7880*/  FMUL R35, R35, R23.reuse ;  /* 0x0000001723237220 */ /* 0x080fe20000400000 */
[----:B------:R-:W-:Y:S01]  /*7890*/  F2FP.F16.F32.PACK_AB R26, RZ, R26 ;  /* 0x0000001aff1a723e */ /* 0x000fe200000000ff */
[----:B------:R-:W-:Y:S01]  /*78a0*/  FMUL R36, R36, R23 ;  /* 0x0000001724247220 */ /* 0x000fe20000400000 */
[----:B------:R-:W-:Y:S01]  /*78b0*/  F2FP.F16.F32.PACK_AB R27, RZ, R27 ;  /* 0x0000001bff1b723e */ /* 0x000fe200000000ff */
[----:B------:R-:W-:Y:S01]  /*78c0*/  FMUL R37, R37, R23 ;  /* 0x0000001725257220 */ /* 0x000fe20000400000 */
[----:B------:R-:W-:Y:S01]  /*78d0*/  F2FP.F16.F32.PACK_AB R28, RZ, R28 ;  /* 0x0000001cff1c723e */ /* 0x000fe200000000ff */
[----:B------:R-:W-:Y:S01]  /*78e0*/  @P2 STG.E.U16 desc[UR38][R6.64], R26 ;  /* 0x0000001a06002986 */ /* 0x000fe2000c101526 */
[----:B------:R-:W-:Y:S01]  /*78f0*/  F2FP.F16.F32.PACK_AB R29, RZ, R29 ;  /* 0x0000001dff1d723e */ /* 0x000fe200000000ff */
[-C--:B------:R-:W-:Y:S01]  /*7900*/  FMUL R38, R38, R23.reuse ;  /* 0x0000001726267220 */ /* 0x080fe20000400000 */
[----:B------:R-:W-:Y:S01]  /*7910*/  ISETP.GT.AND P1, PT, R2, 0x8, P1 ;  /* 0x000000080200780c */ /* 0x000fe20000f24270 */
[----:B------:R-:W-:Y:S01]  /*7920*/  @P3 STG.E.U16 desc[UR38][R6.64+0x2], R27 ;  /* 0x0000021b06003986 */ /* 0x000fe2000c101526 */
[----:B------:R-:W-:Y:S01]  /*7930*/  ISETP.GT.AND P3, PT, R0, 0x10, PT ;  /* 0x000000100000780c */ /* 0x000fe20003f64270 */
[-C--:B------:R-:W-:Y:S01]  /*7940*/  FMUL R39, R39, R23.reuse ;  /* 0x0000001727277220 */ /* 0x080fe20000400000 */
[----:B------:R-:W-:Y:S01]  /*7950*/  ISETP.GT.AND P2, PT, R2, 0x8, P0 ;  /* 0x000000080200780c */ /* 0x000fe20000744270 */
[----:B------:R-:W-:Y:S01]  /*7960*/  @P5 STG.E.U16 desc[UR38][R4.64+0x10], R28 ;  /* 0x0000101c04005986 */ /* 0x000fe2000c101526 */
[----:B------:R-:W-:Y:S01]  /*7970*/  ISETP.GT.AND P0, PT, R0, 0x11, PT ;  /* 0x000000110000780c */ /* 0x000fe20003f04270 */
[-C--:B------:R-:W-:Y:S01]  /*7980*/  FMUL R40, R40, R23.reuse ;  /* 0x0000001728287220 */ /* 0x080fe20000400000 */
[----:B------:R-:W-:Y:S01]  /*7990*/  F2FP.F16.F32.PACK_AB R30, RZ, R30 ;  /* 0x0000001eff1e723e */ /* 0x000fe200000000ff */
[----:B------:R-:W-:Y:S01]  /*79a0*/  @P4 STG.E.U16 desc[UR38][R4.64+0x12], R29 ;  /* 0x0000121d04004986 */ /* 0x000fe2000c101526 */
[C---:B------:R-:W-:Y:S01]  /*79b0*/  ISETP.GT.AND P4, PT, R2.reuse, RZ, P3 ;  /* 0x000000ff0200720c */ /* 0x040fe20001f84270 */
[----:B------:R-:W-:Y:S01]  /*79c0*/  FMUL R41, R41, R23 ;  /* 0x0000001729297220 */ /* 0x000fe20000400000 */
[----:B------:R-:W-:Y:S01]  /*79d0*/  ISETP.GT.AND P5, PT, R2, RZ, P0 ;  /* 0x000000ff0200720c */ /* 0x000fe200007a4270 */
[----:B------:R-:W-:Y:S01]  /*79e0*/  @P1 STG.E.U16 desc[UR38][R6.64+0x10], R30 ;  /* 0x0000101e06001986 */ /* 0x000fe2000c101526 */
[----:B------:R-:W-:Y:S01]  /*79f0*/  F2FP.F16.F32.PACK_AB R31, RZ, R31 ;  /* 0x0000001fff1f723e */ /* 0x000fe200000000ff */
[-C--:B------:R-:W-:Y:S01]  /*7a00*/  FMUL R42, R42, R23.reuse ;  /* 0x000000172a2a7220 */ /* 0x080fe20000400000 */
[----:B------:R-:W-:Y:S01]  /*7a10*/  F2FP.F16.F32.PACK_AB R32, RZ, R32 ;  /* 0x00000020ff20723e */ /* 0x000fe200000000ff */
[----:B------:R-:W-:Y:S01]  /*7a20*/  FMUL R43, R43, R23 ;  /* 0x000000172b2b7220 */ /* 0x000fe20000400000 */
[----:B------:R-:W-:Y:S01]  /*7a30*/  ISETP.GT.AND P1, PT, R2, 0x8, P3 ;  /* 0x000000080200780c */ /* 0x000fe20001f24270 */
[----:B------:R-:W-:Y:S01]  /*7a40*/  @P2 STG.E.U16 desc[UR38][R6.64+0x12], R31 ;  /* 0x0000121f06002986 */ /* 0x000fe2000c101526 */
[----:B------:R-:W-:Y:S01]  /*7a50*/  F2FP.F16.F32.PACK_AB R33, RZ, R33 ;  /* 0x00000021ff21723e */ /* 0x000fe200000000ff */
[-C--:B------:R-:W-:Y:S01]  /*7a60*/  FMUL R44, R44, R23.reuse ;  /* 0x000000172c2c7220 */ /* 0x080fe20000400000 */
[----:B------:R-:W-:Y:S01]  /*7a70*/  ISETP.GT.AND P3, PT, R0, 0x18, PT ;  /* 0x000000180000780c */ /* 0x000fe20003f64270 */
[----:B------:R-:W-:Y:S01]  /*7a80*/  @P4 STG.E.U16 desc[UR38][R4.64+0x20], R32 ;  /* 0x0000202004004986 */ /* 0x000fe2000c101526 */
[----:B------:R-:W-:Y:S01]  /*7a90*/  ISETP.GT.AND P2, PT, R2, 0x8, P0 ;  /* 0x000000080200780c */ /* 0x000fe20000744270 */
[-C--:B------:R-:W-:Y:S01]  /*7aa0*/  FMUL R45, R45, R23.reuse ;  /* 0x000000172d2d7220 */ /* 0x080fe20000400000 */
[----:B------:R-:W-:Y:S01]  /*7ab0*/  ISETP.GT.AND P0, PT, R0, 0x19, PT ;  /* 0x000000190000780c */ /* 0x000fe20003f04270 */
[----:B------:R-:W-:Y:S01]  /*7ac0*/  @P5 STG.E.U16 desc[UR38][R4.64+0x22], R33 ;  /* 0x0000222104005986 */ /* 0x000fe2000c101526 */
[----:B------:R-:W-:Y:S01]  /*7ad0*/  ISETP.GT.AND P4, PT, R2, RZ, P3 ;  /* 0x000000ff0200720c */ /* 0x000fe20001f84270 */
[-C--:B------:R-:W-:Y:S01]  /*7ae0*/  FMUL R46, R46, R23.reuse ;  /* 0x000000172e2e7220 */ /* 0x080fe20000400000 */
[----:B------:R-:W-:Y:S01]  /*7af0*/  ISETP.GT.AND P5, PT, R2, RZ, P0 ;  /* 0x000000ff0200720c */ /* 0x000fe200007a4270 */
[-C--:B------:R-:W-:Y:S01]  /*7b00*/  FMUL R47, R47, R23.reuse ;  /* 0x000000172f2f7220 */ /* 0x080fe20000400000 */
[----:B------:R-:W-:Y:S01]  /*7b10*/  F2FP.F16.F32.PACK_AB R34, RZ, R34 ;  /* 0x00000022ff22723e */ /* 0x000fe200000000ff */
[----:B------:R-:W-:Y:S01]  /*7b20*/  FMUL R48, R48, R23 ;  /* 0x0000001730307220 */ /* 0x000fe20000400000 */
[----:B------:R-:W-:Y:S01]  /*7b30*/  F2FP.F16.F32.PACK_AB R35, RZ, R35 ;  /* 0x00000023ff23723e */ /* 0x000fe200000000ff */
[-C--:B------:R-:W-:Y:S01]  /*7b40*/  FMUL R49, R49, R23.reuse ;  /* 0x0000001731317220 */ /* 0x080fe20000400000 */
[----:B------:R-:W-:Y:S01]  /*7b50*/  F2FP.F16.F32.PACK_AB R36, RZ, R36 ;  /* 0x00000024ff24723e */ /* 0x000fe200000000ff */
[----:B------:R-:W-:Y:S01]  /*7b60*/  @P1 STG.E.U16 desc[UR38][R6.64+0x20], R34 ;  /* 0x0000202206001986 */ /* 0x000fe2000c101526 */
[----:B------:R-:W-:Y:S01]  /*7b70*/  ISETP.GT.AND P1, PT, R2, 0x8, P3 ;  /* 0x000000080200780c */ /* 0x000fe20001f24270 */
[----:B------:R-:W-:Y:S01]  /*7b80*/  FMUL R50, R50, R23 ;  /* 0x0000001732327220 */ /* 0x000fe20000400000 */
[----:B------:R-:W-:Y:S01]  /*7b90*/  F2FP.F16.F32.PACK_AB R37, RZ, R37 ;  /* 0x00000025ff25723e */ /* 0x000fe200000000ff */
[----:B------:R-:W-:Y:S01]  /*7ba0*/  @P2 STG.E.U16 desc[UR38][R6.64+0x22], R35 ;  /* 0x0000222306002986 */ /* 0x000fe2000c101526 */
[----:B------:R-:W-:Y:S01]  /*7bb0*/  ISETP.GT.AND P3, PT, R0, 0x20, PT ;  /* 0x000000200000780c */ /* 0x000fe20003f64270 */
[-C--:B------:R-:W-:Y:S01]  /*7bc0*/  FMUL R51, R51, R23.reuse ;  /* 0x0000001733337220 */ /* 0x080fe20000400000 */
[----:B------:R-:W-:Y:S01]  /*7bd0*/  ISETP.GT.AND P2, PT, R2, 0x8, P0 ;  /* 0x000000080200780c */ /* 0x000fe20000744270 */
[----:B------:R-:W-:Y:S01]  /*7be0*/  @P4 STG.E.U16 desc[UR38][R4.64+0x30], R36 ;  /* 0x0000302404004986 */ /* 0x000fe2000c101526 */
[----:B------:R-:W-:Y:S01]  /*7bf0*/  ISETP.GT.AND P0, PT, R0, 0x21, PT ;  /* 0x000000210000780c */ /* 0x000fe20003f04270 */
[-C--:B------:R-:W-:Y:S01]  /*7c00*/  FMUL R52, R52, R23.reuse ;  /* 0x0000001734347220 */ /* 0x080fe20000400000 */
[C---:B------:R-:W-:Y:S01]  /*7c10*/  ISETP.GT.AND P4, PT, R2.reuse, RZ, P3 ;  /* 0x000000ff0200720c */ /* 0x040fe20001f84270 */
[----:B------:R-:W-:Y:S01]  /*7c20*/  @P5 STG.E.U16 desc[UR38][R4.64+0x32], R37 ;  /* 0x0000322504005986 */ /* 0x000fe2000c101526 */
        /* <DEDUP_REMOVED lines=328> */
[----:B------:R-:W-:-:S02]  /*90b0*/  ISETP.GT.AND P1, PT, R2, 0x8, P3 ;  /* 0x000000080200780c */ /* 0x000fc40001f24270 */
[----:B------:R-:W-:Y:S01]  /*90c0*/  F2FP.F16.F32.PACK_AB R105, RZ, R105 ;  /* 0x00000069ff69723e */ /* 0x000fe200000000ff */
[----:B------:R-:W-:Y:S01]  /*90d0*/  @P2 STG.E.U16 desc[UR38][R6.64+0x132], R103 ;  /* 0x0001326706002986 */ /* 0x000fe2000c101526 */
[----:B------:R-:W-:Y:S02]  /*90e0*/  ISETP.GT.AND P3, PT, R0, 0xa8, PT ;  /* 0x000000a80000780c */ /* 0x000fe40003f64270 */
[----:B------:R-:W-:Y:S01]  /*90f0*/  ISETP.GT.AND P2, PT, R2, 0x8, P0 ;  /* 0x000000080200780c */ /* 0x000fe20000744270 */
[----:B------:R-:W-:Y:S01]  /*9100*/  @P4 STG.E.U16 desc[UR38][R4.64+0x140], R104 ;  /* 0x0001406804004986 */ /* 0x000fe2000c101526 */
[----:B------:R-:W-:Y:S02]  /*9110*/  ISETP.GT.AND P0, PT, R0, 0xa9, PT ;  /* 0x000000a90000780c */ /* 0x000fe40003f04270 */
[C---:B------:R-:W-:Y:S01]  /*9120*/  ISETP.GT.AND P4, PT, R2.reuse, RZ, P3 ;  /* 0x000000ff0200720c */ /* 0x040fe20001f84270 */
[----:B------:R-:W-:Y:S01]  /*9130*/  @P5 STG.E.U16 desc[UR38][R4.64+0x142], R105 ;  /* 0x0001426904005986 */ /* 0x000fe2000c101526 */
[----:B------:R-:W-:-:S02]  /*9140*/  ISETP.GT.AND P5, PT, R2, RZ, P0 ;  /* 0x000000ff0200720c */ /* 0x000fc400007a4270 */
[----:B------:R-:W-:Y:S02]  /*9150*/  F2FP.F16.F32.PACK_AB R106, RZ, R106 ;  /* 0x0000006aff6a723e */ /* 0x000fe400000000ff */
[----:B------:R-:W-:Y:S02]  /*9160*/  F2FP.F16.F32.PACK_AB R107, RZ, R107 ;  /* 0x0000006bff6b723e */ /* 0x000fe400000000ff */
[----:B------:R-:W-:Y:S01]  /*9170*/  F2FP.F16.F32.PACK_AB R108, RZ, R108 ;  /* 0x0000006cff6c723e */ /* 0x000fe200000000ff */
[----:B------:R-:W-:Y:S01]  /*9180*/  @P1 STG.E.U16 desc[UR38][R6.64+0x140], R106 ;  /* 0x0001406a06001986 */ /* 0x000fe2000c101526 */
[----:B------:R-:W-:Y:S02]  /*9190*/  ISETP.GT.AND P1, PT, R2, 0x8, P3 ;  /* 0x000000080200780c */ /* 0x000fe40001f24270 */
[----:B------:R-:W-:Y:S01]  /*91a0*/  F2FP.F16.F32.PACK_AB R109, RZ, R109 ;  /* 0x0000006dff6d723e */ /* 0x000fe200000000ff */
[----:B------:R-:W-:Y:S01]  /*91b0*/  @P2 STG.E.U16 desc[UR38][R6.64+0x142], R107 ;  /* 0x0001426b06002986 */ /* 0x000fe2000c101526 */
[----:B------:R-:W-:-:S02]  /*91c0*/  ISETP.GT.AND P3, PT, R0, 0xb0, PT ;  /* 0x000000b00000780c */ /* 0x000fc40003f64270 */
[----:B------:R-:W-:Y:S01]  /*91d0*/  ISETP.GT.AND P2, PT, R2, 0x8, P0 ;  /* 0x000000080200780c */ /* 0x000fe20000744270 */
[----:B------:R-:W-:Y:S01]  /*91e0*/  @P4 STG.E.U16 desc[UR38][R4.64+0x150], R108 ;  /* 0x0001506c04004986 */ /* 0x000fe2000c101526 */
[----:B------:R-:W-:Y:S02]  /*91f0*/  ISETP.GT.AND P0, PT, R0, 0xb1, PT ;  /* 0x000000b10000780c */ /* 0x000fe40003f04270 */
[C---:B------:R-:W-:Y:S01]  /*9200*/  ISETP.GT.AND P4, PT, R2.reuse, RZ, P3 ;  /* 0x000000ff0200720c */ /* 0x040fe20001f84270 */
[----:B------:R-:W-:Y:S01]  /*9210*/  @P5 STG.E.U16 desc[UR38][R4.64+0x152], R109 ;  /* 0x0001526d04005986 */ /* 0x000fe2000c101526 */
[----:B------:R-:W-:Y:S02]  /*9220*/  ISETP.GT.AND P5, PT, R2, RZ, P0 ;  /* 0x000000ff0200720c */ /* 0x000fe400007a4270 */
[----:B------:R-:W-:Y:S02]  /*9230*/  F2FP.F16.F32.PACK_AB R110, RZ, R110 ;  /* 0x0000006eff6e723e */ /* 0x000fe400000000ff */
[----:B------:R-:W-:-:S02]  /*9240*/  F2FP.F16.F32.PACK_AB R111, RZ, R111 ;  /* 0x0000006fff6f723e */ /* 0x000fc400000000ff */
[----:B------:R-:W-:Y:S01]  /*9250*/  F2FP.F16.F32.PACK_AB R112, RZ, R112 ;  /* 0x00000070ff70723e */ /* 0x000fe200000000ff */
[----:B------:R-:W-:Y:S01]  /*9260*/  @P1 STG.E.U16 desc[UR38][R6.64+0x150], R110 ;  /* 0x0001506e06001986 */ /* 0x000fe2000c101526 */
[----:B------:R-:W-:Y:S02]  /*9270*/  ISETP.GT.AND P1, PT, R2, 0x8, P3 ;  /* 0x000000080200780c */ /* 0x000fe40001f24270 */
[----:B------:R-:W-:Y:S01]  /*9280*/  F2FP.F16.F32.PACK_AB R113, RZ, R113 ;  /* 0x00000071ff71723e */ /* 0x000fe200000000ff */
[----:B------:R-:W-:Y:S01]  /*9290*/  @P2 STG.E.U16 desc[UR38][R6.64+0x152], R111 ;  /* 0x0001526f06002986 */ /* 0x000fe2000c101526 */
[----:B------:R-:W-:Y:S02]  /*92a0*/  ISETP.GT.AND P3, PT, R0, 0xb8, PT ;  /* 0x000000b80000780c */ /* 0x000fe40003f64270 */
[----:B------:R-:W-:Y:S01]  /*92b0*/  ISETP.GT.AND P2, PT, R2, 0x8, P0 ;  /* 0x000000080200780c */ /* 0x000fe20000744270 */
[----:B------:R-:W-:Y:S01]  /*92c0*/  @P4 STG.E.U16 desc[UR38][R4.64+0x160], R112 ;  /* 0x0001607004004986 */ /* 0x000fe2000c101526 */
[----:B------:R-:W-:-:S02]  /*92d0*/  ISETP.GT.AND P0, PT, R0, 0xb9, PT ;  /* 0x000000b90000780c */ /* 0x000fc40003f04270 */
[C---:B------:R-:W-:Y:S01]  /*92e0*/  ISETP.GT.AND P4, PT, R2.reuse, RZ, P3 ;  /* 0x000000ff0200720c */ /* 0x040fe20001f84270 */
[----:B------:R-:W-:Y:S01]  /*92f0*/  @P5 STG.E.U16 desc[UR38][R4.64+0x162], R113 ;  /* 0x0001627104005986 */ /* 0x000fe2000c101526 */
[C---:B------:R-:W-:Y:S02]  /*9300*/  ISETP.GT.AND P5, PT, R2.reuse, RZ, P0 ;  /* 0x000000ff0200720c */ /* 0x040fe400007a4270 */
[----:B------:R-:W-:Y:S02]  /*9310*/  F2FP.F16.F32.PACK_AB R114, RZ, R114 ;  /* 0x00000072ff72723e */ /* 0x000fe400000000ff */
[----:B------:R-:W-:Y:S02]  /*9320*/  F2FP.F16.F32.PACK_AB R115, RZ, R115 ;  /* 0x00000073ff73723e */ /* 0x000fe400000000ff */
        /* <DEDUP_REMOVED lines=58> */
[C---:B------:R-:W-:Y:S02]  /*96d0*/  ISETP.GT.AND P1, PT, R2.reuse, 0x8, P2 ;  /* 0x000000080200780c */ /* 0x040fe40001724270 */
[----:B------:R-:W-:Y:S01]  /*96e0*/  F2FP.F16.F32.PACK_AB R133, RZ, R133 ;  /* 0x00000085ff85723e */ /* 0x000fe200000000ff */
[----:B------:R-:W-:Y:S01]  /*96f0*/  @P0 STG.E.U16 desc[UR38][R6.64+0x1a2], R131 ;  /* 0x0001a28306000986 */ /* 0x000fe2000c101526 */
[----:B------:R-:W-:-:S02]  /*9700*/  ISETP.GT.AND P2, PT, R2, 0x8, P3 ;  /* 0x000000080200780c */ /* 0x000fc40001f44270 */
[C---:B------:R-:W-:Y:S01]  /*9710*/  ISETP.GT.AND P3, PT, R0.reuse, 0xe0, PT ;  /* 0x000000e00000780c */ /* 0x040fe20003f64270 */
        /* <DEDUP_REMOVED lines=9> */
[----:B------:R-:W-:Y:S02]  /*97b0*/  F2FP.F16.F32.PACK_AB R137, RZ, R137 ;  /* 0x00000089ff89723e */ /* 0x000fe400000000ff */
[C---:B------:R-:W-:Y:S01]  /*97c0*/  ISETP.GT.AND P1, PT, R2.reuse, 0x8, P3 ;  /* 0x000000080200780c */ /* 0x040fe20001f24270 */
[----:B------:R-:W-:Y:S01]  /*97d0*/  @P2 STG.E.U16 desc[UR38][R6.64+0x1b2], R135 ;  /* 0x0001b28706002986 */ /* 0x000fe2000c101526 */
[----:B------:R-:W-:Y:S02]  /*97e0*/  ISETP.GT.AND P0, PT, R2, 0x8, P0 ;  /* 0x000000080200780c */ /* 0x000fe40000704270 */
[----:B------:R-:W-:Y:S01]  /*97f0*/  F2FP.F16.F32.PACK_AB R138, RZ, R138 ;  /* 0x0000008aff8a723e */ /* 0x000fe200000000ff */
[----:B------:R-:W-:Y:S01]  /*9800*/  @P4 STG.E.U16 desc[UR38][R4.64+0x1c0], R136 ;  /* 0x0001c08804004986 */ /* 0x000fe2000c101526 */
[----:B------:R-:W-:-:S02]  /*9810*/  ISETP.GT.AND P4, PT, R0, 0xe8, PT ;  /* 0x000000e80000780c */ /* 0x000fc40003f84270 */
[----:B------:R-:W-:Y:S01]  /*9820*/  F2FP.F16.F32.PACK_AB R139, RZ, R139 ;  /* 0x0000008bff8b723e */ /* 0x000fe200000000ff */
[----:B------:R-:W-:Y:S01]  /*9830*/  @P5 STG.E.U16 desc[UR38][R4.64+0x1c2], R137 ;  /* 0x0001c28904005986 */ /* 0x000fe2000c101526 */
[----:B------:R-:W-:Y:S02]  /*9840*/  ISETP.GT.AND P5, PT, R0, 0xe9, PT ;  /* 0x000000e90000780c */ /* 0x000fe40003fa4270 */
[C---:B------:R-:W-:Y:S01]  /*9850*/  ISETP.GT.AND P2, PT, R2.reuse, RZ, P4 ;  /* 0x000000ff0200720c */ /* 0x040fe20002744270 */
[----:B------:R-:W-:Y:S01]  /*9860*/  @P1 STG.E.U16 desc[UR38][R6.64+0x1c0], R138 ;  /* 0x0001c08a06001986 */ /* 0x000fe2000c101526 */
[C---:B------:R-:W-:Y:S02]  /*9870*/  ISETP.GT.AND P6, PT, R2.reuse, RZ, P5 ;  /* 0x000000ff0200720c */ /* 0x040fe40002fc4270 */
[----:B------:R-:W-:Y:S01]  /*9880*/  ISETP.GT.AND P4, PT, R2, 0x8, P4 ;  /* 0x000000080200780c */ /* 0x000fe20002784270 */
[----:B------:R-:W-:Y:S01]  /*9890*/  @P0 STG.E.U16 desc[UR38][R6.64+0x1c2], R139 ;  /* 0x0001c28b06000986 */ /* 0x000fe2000c101526 */
[----:B------:R-:W-:-:S02]  /*98a0*/  F2FP.F16.F32.PACK_AB R140, RZ, R140 ;  /* 0x0000008cff8c723e */ /* 0x000fc400000000ff */
[----:B------:R-:W-:Y:S02]  /*98b0*/  F2FP.F16.F32.PACK_AB R141, RZ, R141 ;  /* 0x0000008dff8d723e */ /* 0x000fe400000000ff */
[C---:B------:R-:W-:Y:S02]  /*98c0*/  ISETP.GT.AND P3, PT, R0.reuse, 0xf0, PT ;  /* 0x000000f00000780c */ /* 0x040fe40003f64270 */
[----:B------:R-:W-:Y:S01]  /*98d0*/  F2FP.F16.F32.PACK_AB R142, RZ, R142 ;  /* 0x0000008eff8e723e */ /* 0x000fe200000000ff */
[----:B------:R-:W-:Y:S01]  /*98e0*/  @P2 STG.E.U16 desc[UR38][R4.64+0x1d0], R140 ;  /* 0x0001d08c04002986 */ /* 0x000fe2000c101526 */
[----:B------:R-:W-:Y:S02]  /*98f0*/  ISETP.GT.AND P2, PT, R0, 0xf1, PT ;  /* 0x000000f10000780c */ /* 0x000fe40003f44270 */
[----:B------:R-:W-:Y:S01]  /*9900*/  F2FP.F16.F32.PACK_AB R143, RZ, R143 ;  /* 0x0000008fff8f723e */ /* 0x000fe200000000ff */
[----:B------:R-:W-:Y:S01]  /*9910*/  @P6 STG.E.U16 desc[UR38][R4.64+0x1d2], R141 ;  /* 0x0001d28d04006986 */ /* 0x000fe2000c101526 */
[----:B------:R-:W-:-:S02]  /*9920*/  ISETP.GT.AND P6, PT, R2, 0x8, P5 ;  /* 0x000000080200780c */ /* 0x000fc40002fc4270 */
[C---:B------:R-:W-:Y:S01]  /*9930*/  ISETP.GT.AND P5, PT, R2.reuse, RZ, P3 ;  /* 0x000000ff0200720c */ /* 0x040fe20001fa4270 */
[----:B------:R-:W-:Y:S01]  /*9940*/  @P4 STG.E.U16 desc[UR38][R6.64+0x1d0], R142 ;  /* 0x0001d08e06004986 */ /* 0x000fe2000c101526 */
[C---:B------:R-:W-:Y:S02]  /*9950*/  ISETP.GT.AND P4, PT, R2.reuse, RZ, P2 ;  /* 0x000000ff0200720c */ /* 0x040fe40001784270 */
[----:B------:R-:W-:Y:S02]  /*9960*/  F2FP.F16.F32.PACK_AB R144, RZ, R144 ;  /* 0x00000090ff90723e */ /* 0x000fe400000000ff */
[----:B------:R-:W-:Y:S02]  /*9970*/  ISETP.GT.AND P3, PT, R2, 0x8, P3 ;  /* 0x000000080200780c */ /* 0x000fe40001f64270 */
[C---:B------:R-:W-:Y:S02]  /*9980*/  ISETP.GT.AND P0, PT, R0.reuse, 0xf9, PT ;  /* 0x000000f90000780c */ /* 0x040fe40003f04270 */
[----:B------:R-:W-:Y:S01]  /*9990*/  ISETP.GT.AND P1, PT, R0, 0xf8, PT ;  /* 0x000000f80000780c */ /* 0x000fe20003f24270 */
[----:B------:R-:W-:Y:S01]  /*99a0*/  @P6 STG.E.U16 desc[UR38][R6.64+0x1d2], R143 ;  /* 0x0001d28f06006986 */ /* 0x000fe2000c101526 */
[----:B------:R-:W-:-:S02]  /*99b0*/  ISETP.GT.AND P2, PT, R2, 0x8, P2 ;  /* 0x000000080200780c */ /* 0x000fc40001744270 */
[C---:B------:R-:W-:Y:S01]  /*99c0*/  ISETP.GT.AND P6, PT, R2.reuse, RZ, P1 ;  /* 0x000000ff0200720c */ /* 0x040fe20000fc4270 */
[----:B------:R-:W-:Y:S01]  /*99d0*/  @P5 STG.E.U16 desc[UR38][R4.64+0x1e0], R144 ;  /* 0x0001e09004005986 */ /* 0x000fe2000c101526 */
[C---:B------:R-:W-:Y:S01]  /*99e0*/  ISETP.GT.AND P5, PT, R2.reuse, RZ, P0 ;  /* 0x000000ff0200720c */ /* 0x040fe200007a4270 */
[----:B------:R-:W-:Y:S01]  /*99f0*/  @P4 IMAD.MOV.U32 R3, RZ, RZ, R5 ;  /* 0x000000ffff034224 */ /* 0x000fe200078e0005 */
[C---:B------:R-:W-:Y:S02]  /*9a00*/  ISETP.GT.AND P1, PT, R2.reuse, 0x8, P1 ;  /* 0x000000080200780c */ /* 0x040fe40000f24270 */
[----:B------:R-:W-:Y:S01]  /*9a10*/  ISETP.GT.AND P0, PT, R2, 0x8, P0 ;  /* 0x000000080200780c */ /* 0x000fe20000704270 */
[----:B------:R-:W-:Y:S01]  /*9a20*/  @P4 IMAD.MOV.U32 R2, RZ, RZ, R4 ;  /* 0x000000ffff024224 */ /* 0x000fe200078e0004 */
[----:B------:R-:W-:Y:S02]  /*9a30*/  F2FP.F16.F32.PACK_AB R145, RZ, R145 ;  /* 0x00000091ff91723e */ /* 0x000fe400000000ff */
[----:B------:R-:W-:-:S02]  /*9a40*/  F2FP.F16.F32.PACK_AB R146, RZ, R146 ;  /* 0x00000092ff92723e */ /* 0x000fc400000000ff */
[----:B------:R-:W-:Y:S01]  /*9a50*/  F2FP.F16.F32.PACK_AB R147, RZ, R147 ;  /* 0x00000093ff93723e */ /* 0x000fe200000000ff */
[----:B------:R0:W-:Y:S01]  /*9a60*/  @P4 STG.E.U16 desc[UR38][R2.64+0x1e2], R145 ;  /* 0x0001e29102004986 */ /* 0x0001e2000c101526 */
[----:B------:R-:W-:Y:S02]  /*9a70*/  F2FP.F16.F32.PACK_AB R148, RZ, R148 ;  /* 0x00000094ff94723e */ /* 0x000fe400000000ff */
[----:B------:R-:W-:Y:S02]  /*9a80*/  F2FP.F16.F32.PACK_AB R149, RZ, R149 ;  /* 0x00000095ff95723e */ /* 0x000fe400000000ff */
[----:B------:R-:W-:Y:S02]  /*9a90*/  F2FP.F16.F32.PACK_AB R150, RZ, R150 ;  /* 0x00000096ff96723e */ /* 0x000fe400000000ff */
[----:B------:R-:W-:Y:S01]  /*9aa0*/  F2FP.F16.F32.PACK_AB R151, RZ, R151 ;  /* 0x00000097ff97723e */ /* 0x000fe200000000ff */
[----:B0-----:R-:W-:Y:S02]  /*9ab0*/  @P3 IMAD.MOV.U32 R2, RZ, RZ, R6 ;  /* 0x000000ffff023224 */ /* 0x001fe400078e0006 */
[----:B------:R-:W-:-:S05]  /*9ac0*/  @P3 IMAD.MOV.U32 R3, RZ, RZ, R7 ;  /* 0x000000ffff033224 */ /* 0x000fca00078e0007 */
[----:B------:R0:W-:Y:S02]  /*9ad0*/  @P3 STG.E.U16 desc[UR38][R2.64+0x1e0], R146 ;  /* 0x0001e09202003986 */ /* 0x0001e4000c101526 */
[----:B0-----:R-:W-:Y:S02]  /*9ae0*/  @P2 IMAD.MOV.U32 R2, RZ, RZ, R6 ;  /* 0x000000ffff022224 */ /* 0x001fe400078e0006 */
[----:B------:R-:W-:-:S05]  /*9af0*/  @P2 IMAD.MOV.U32 R3, RZ, RZ, R7 ;  /* 0x000000ffff032224 */ /* 0x000fca00078e0007 */
[----:B------:R0:W-:Y:S02]  /*9b00*/  @P2 STG.E.U16 desc[UR38][R2.64+0x1e2], R147 ;  /* 0x0001e29302002986 */ /* 0x0001e4000c101526 */
[----:B0-----:R-:W-:Y:S02]  /*9b10*/  @P6 IMAD.MOV.U32 R2, RZ, RZ, R4 ;  /* 0x000000ffff026224 */ /* 0x001fe400078e0004 */
[----:B------:R-:W-:-:S05]  /*9b20*/  @P6 IMAD.MOV.U32 R3, RZ, RZ, R5 ;  /* 0x000000ffff036224 */ /* 0x000fca00078e0005 */
[----:B------:R0:W-:Y:S04]  /*9b30*/  @P6 STG.E.U16 desc[UR38][R2.64+0x1f0], R148 ;  /* 0x0001f09402006986 */ /* 0x0001e8000c101526 */
[----:B------:R1:W-:Y:S01]  /*9b40*/  @P5 STG.E.U16 desc[UR38][R4.64+0x1f2], R149 ;  /* 0x0001f29504005986 */ /* 0x0003e2000c101526 */
[----:B0-----:R-:W-:Y:S02]  /*9b50*/  @P1 IMAD.MOV.U32 R2, RZ, RZ, R6 ;  /* 0x000000ffff021224 */ /* 0x001fe400078e0006 */
[----:B------:R-:W-:-:S05]  /*9b60*/  @P1 IMAD.MOV.U32 R3, RZ, RZ, R7 ;  /* 0x000000ffff031224 */ /* 0x000fca00078e0007 */
[----:B------:R1:W-:Y:S04]  /*9b70*/  @P1 STG.E.U16 desc[UR38][R2.64+0x1f0], R150 ;  /* 0x0001f09602001986 */ /* 0x0003e8000c101526 */
[----:B------:R1:W-:Y:S02]  /*9b80*/  @P0 STG.E.U16 desc[UR38][R6.64+0x1f2], R151 ;  /* 0x0001f29706000986 */ /* 0x0003e4000c101526 */
.L_x_285:
[----:B------:R-:W-:Y:S05]  /*9b90*/  BSYNC B0 ;  /* 0x0000000000007941 */ /* 0x000fea0003800000 */
.L_x_31:
[----:B-1----:R-:W-:Y:S01]  /*9ba0*/  IMAD.U32 R2, RZ, RZ, UR36 ;  /* 0x00000024ff027e24 */ /* 0x002fe2000f8e00ff */
[----:B------:R-:W-:Y:S01]  /*9bb0*/  ULDC.64 UR4, c[0x0][0x650] ;  /* 0x0001940000047ab9 */ /* 0x000fe20000000a00 */
[----:B0-----:R-:W-:Y:S01]  /*9bc0*/  IMAD.U32 R0, RZ, RZ, UR41 ;  /* 0x00000029ff007e24 */ /* 0x001fe2000f8e00ff */
[----:B------:R0:W-:Y:S01]  /*9bd0*/  SYNCS.ARRIVE.TRANS64.A1T0 RZ, [R158+UR50], RZ ;  /* 0x000000ff9eff79a7 */ /* 0x0001e20008100032 */
[----:B------:R-:W-:Y:S01]  /*9be0*/  IMAD.U32 R3, RZ, RZ, UR37 ;  /* 0x00000025ff037e24 */ /* 0x000fe2000f8e00ff */
[C---:B------:R-:W-:Y:S01]  /*9bf0*/  LEA R16, P0, R2.reuse, R16, 0x1 ;  /* 0x0000001002107211 */ /* 0x040fe200078008ff */
[----:B-----5:R-:W-:Y:S02]  /*9c00*/  IMAD.MOV.U32 R18, RZ, RZ, -0x1 ;  /* 0xffffffffff127424 */ /* 0x020fe400078e00ff */
[----:B------:R-:W-:Y:S01]  /*9c10*/  IMAD.MOV.U32 R19, RZ, RZ, -0x1 ;  /* 0xffffffffff137424 */ /* 0x000fe200078e00ff */
[----:B------:R-:W-:Y:S01]  /*9c20*/  LEA.HI.X R17, R2, R17, R0, 0x1, P0 ;  /* 0x0000001102117211 */ /* 0x000fe200000f0c00 */
[----:B------:R-:W-:Y:S01]  /*9c30*/  IMAD.MOV.U32 R2, RZ, RZ, -0x1 ;  /* 0xffffffffff027424 */ /* 0x000fe200078e00ff */
[----:B------:R-:W-:-:S02]  /*9c40*/  ISETP.GE.U32.AND P0, PT, R16, UR4, PT ;  /* 0x0000000410007c0c */ /* 0x000fc4000bf06070 */
[----:B------:R-:W-:Y:S02]  /*9c50*/  PRMT R0, RZ, 0x7610, R0 ;  /* 0x00007610ff007816 */ /* 0x000fe40000000000 */
[----:B------:R-:W-:-:S13]  /*9c60*/  ISETP.GE.U32.AND.EX P0, PT, R17, UR5, PT, P0 ;  /* 0x0000000511007c0c */ /* 0x000fda000bf06100 */
[----:B0-----:R-:W-:Y:S05]  /*9c70*/  @P0 BRA `(.L_x_286) ;  /* 0x00000004008c0947 */ /* 0x001fea0003800000 */
[----:B------:R-:W0:Y:S01]  /*9c80*/  S2UR UR7, SR_CTAID.X ;  /* 0x00000000000779c3 */ /* 0x000e220000002500 */
[----:B------:R-:W-:Y:S01]  /*9c90*/  ULDC.64 UR4, c[0x0][0x628] ;  /* 0x00018a0000047ab9 */ /* 0x000fe20000000a00 */
[----:B------:R-:W-:Y:S01]  /*9ca0*/  ULDC UR6, c[0x0][0x150] ;  /* 0x0000540000067ab9 */ /* 0x000fe20000000800 */
[----:B------:R-:W-:Y:S01]  /*9cb0*/  ISETP.NE.U32.AND P0, PT, RZ, UR4, PT ;  /* 0x00000004ff007c0c */ /* 0x000fe2000bf05070 */
[----:B------:R-:W-:Y:S01]  /*9cc0*/  ULDC UR15, c[0x0][0x630] ;  /* 0x00018c00000f7ab9 */ /* 0x000fe20000000800 */
[C---:B------:R-:W-:Y:S01]  /*9cd0*/  R2UR UR16, R16.reuse ;  /* 0x00000000101072ca */ /* 0x040fe200000e0000 */
[----:B------:R-:W-:Y:S01]  /*9ce0*/  ULDC UR18, c[0x0][0x154] ;  /* 0x0000550000127ab9 */ /* 0x000fe20000000800 */
[----:B------:R-:W-:Y:S01]  /*9cf0*/  ISETP.NE.AND.EX P0, PT, RZ, UR5, PT, P0 ;  /* 0x00000005ff007c0c */ /* 0x000fe2000bf05300 */
[----:B------:R-:W1:Y:S01]  /*9d00*/  S2UR UR19, SR_CTAID.Y ;  /* 0x00000000001379c3 */ /* 0x000e620000002600 */
[----:B------:R-:W-:Y:S02]  /*9d10*/  R2UR UR17, R17 ;  /* 0x00000000111172ca */ /* 0x000fe400000e0000 */
[----:B------:R-:W-:-:S02]  /*9d20*/  R2UR UR12, R16 ;  /* 0x00000000100c72ca */ /* 0x000fc400000e0000 */
[----:B------:R-:W-:Y:S02]  /*9d30*/  R2UR UR13, R17 ;  /* 0x00000000110d72ca */ /* 0x000fe400000e0000 */
[----:B0-----:R-:W-:-:S05]  /*9d40*/  I2FP.F32.U32 R0, UR7 ;  /* 0x0000000700007c45 */ /* 0x001fca0008201000 */
[----:B------:R-:W-:-:S04]  /*9d50*/  FMUL R0, R0, UR6 ;  /* 0x0000000600007c20 */ /* 0x000fc80008400000 */
[----:B------:R0:W0:Y:S01]  /*9d60*/  F2I.U32.TRUNC.NTZ R2, R0 ;  /* 0x0000000000027305 */ /* 0x000022000020f000 */
[----:B-1----:R-:W-:Y:S05]  /*9d70*/  @!P0 BRA `(.L_x_287) ;  /* 0x0000000000308947 */ /* 0x002fea0003800000 */
        /* <DEDUP_REMOVED lines=12> */
.L_x_287:
[----:B------:R-:W-:Y:S01]  /*9e40*/  USHF.R.U64 UR6, UR12, UR15, UR13 ;  /* 0x0000000f0c067299 */ /* 0x000fe2000800120d */
[----:B0-----:R-:W-:Y:S01]  /*9e50*/  I2FP.F32.U32 R0, UR19 ;  /* 0x0000001300007c45 */ /* 0x001fe20008201000 */
[----:B------:R-:W-:Y:S01]  /*9e60*/  USHF.R.U32.HI UR4, URZ, UR15, UR13 ;  /* 0x0000000f3f047299 */ /* 0x000fe2000801160d */
[----:B------:R-:W-:Y:S01]  /*9e70*/  R2UR UR14, R2 ;  /* 0x00000000020e72ca */ /* 0x000fe200000e0000 */
[----:B------:R-:W-:Y:S02]  /*9e80*/  UIADD3 UR9, UP0, URZ, -UR6, URZ ;  /* 0x800000063f097290 */ /* 0x000fe4000ff1e03f */
[----:B------:R-:W-:Y:S01]  /*9e90*/  FMUL R0, R0, UR18 ;  /* 0x0000001200007c20 */ /* 0x000fe20008400000 */
[----:B------:R-:W-:Y:S01]  /*9ea0*/  ULDC.64 UR12, c[0x0][0x620] ;  /* 0x00018800000c7ab9 */ /* 0x000fe20000000a00 */
[----:B------:R-:W-:Y:S01]  /*9eb0*/  UIADD3.X UR4, URZ, ~UR4, URZ, UP0, !UPT ;  /* 0x800000043f047290 */ /* 0x000fe200087fe43f */
[----:B------:R-:W-:Y:S01]  /*9ec0*/  UMOV UR10, UR16 ;  /* 0x00000010000a7c82 */ /* 0x000fe20008000000 */
[----:B------:R-:W-:-:S02]  /*9ed0*/  UMOV UR11, UR17 ;  /* 0x00000011000b7c82 */ /* 0x000fc40008000000 */
[----:B------:R-:W0:Y:S01]  /*9ee0*/  F2I.U32.TRUNC.NTZ R0, R0 ;  /* 0x0000000000007305 */ /* 0x000e22000020f000 */
[----:B------:R-:W-:Y:S02]  /*9ef0*/  UIMAD UR4, UR4, UR12, URZ ;  /* 0x0000000c040472a4 */ /* 0x000fe4000f8e023f */
        /* <DEDUP_REMOVED lines=9> */
[----:B------:R-:W-:Y:S01]  /*9f90*/  USHF.R.U64 UR12, UR10, UR13, UR11 ;  /* 0x0000000d0a0c7299 */ /* 0x000fe2000800120b */
[----:B0-----:R-:W-:Y:S01]  /*9fa0*/  R2UR UR16, R0 ;  /* 0x00000000001072ca */ /* 0x001fe200000e0000 */
[----:B------:R-:W-:Y:S01]  /*9fb0*/  USHF.R.U32.HI UR10, URZ, UR13, UR11 ;  /* 0x0000000d3f0a7299 */ /* 0x000fe2000801160b */
[----:B------:R-:W-:Y:S01]  /*9fc0*/  ISETP.NE.AND.EX P0, PT, RZ, UR5, PT, P0 ;  /* 0x00000005ff007c0c */ /* 0x000fe2000bf05300 */
[----:B------:R-:W-:Y:S01]  /*9fd0*/  ULDC UR17, c[0x0][0x608] ;  /* 0x0001820000117ab9 */ /* 0x000fe20000000800 */
[----:B------:R-:W-:-:S02]  /*9fe0*/  ULOP3.LUT UR23, URZ, UR18, URZ, 0x33, !UPT ;  /* 0x000000123f177292 */ /* 0x000fc4000f8e333f */
[----:B------:R-:W-:Y:S02]  /*9ff0*/  USHF.R.U64 UR18, UR12, UR17, UR10 ;  /* 0x000000110c127299 */ /* 0x000fe4000800120a */
[----:B------:R-:W-:Y:S01]  /*a000*/  USHF.R.U32.HI UR10, URZ, UR17, UR10 ;  /* 0x000000113f0a7299 */ /* 0x000fe2000801160a */
[----:B------:R-:W-:Y:S01]  /*a010*/  UMOV UR20, 0x1 ;  /* 0x0000000100147882 */ /* 0x000fe20000000000 */
[----:B------:R-:W-:Y:S02]  /*a020*/  UIADD3 UR14, -UR14, URZ, URZ ;  /* 0x0000003f0e0e7290 */ /* 0x000fe4000fffe13f */
[----:B------:R-:W-:Y:S02]  /*a030*/  USHF.L.U32 UR13, UR20, UR22, URZ ;  /* 0x00000016140d7299 */ /* 0x000fe4000800063f */
[----:B------:R-:W-:Y:S01]  /*a040*/  USHF.R.U64 UR20, UR18, UR22, UR10 ;  /* 0x0000001612147299 */ /* 0x000fe2000800120a */
[----:B------:R-:W-:Y:S01]  /*a050*/  ULDC UR15, c[0x0][0x144] ;  /* 0x00005100000f7ab9 */ /* 0x000fe20000000800 */
[----:B------:R-:W-:Y:S01]  /*a060*/  ULDC UR8, c[0x0][0x600] ;  /* 0x0001800000087ab9 */ /* 0x000fe20000000800 */
[----:B------:R-:W-:-:S02]  /*a070*/  UIADD3 UR21, -UR16, URZ, URZ ;  /* 0x0000003f10157290 */ /* 0x000fc4000fffe13f */
[----:B------:R-:W-:Y:S02]  /*a080*/  USHF.R.U32.HI UR17, URZ, UR22, UR10 ;  /* 0x000000163f117299 */ /* 0x000fe4000801160a */
[----:B------:R-:W-:Y:S02]  /*a090*/  UIADD3 UR9, UR8, -0x1, URZ ;  /* 0xffffffff08097890 */ /* 0x000fe4000fffe03f */
        /* <DEDUP_REMOVED lines=16> */
.L_x_288:
[----:B------:R-:W-:Y:S01]  /*a1a0*/  UISETP.NE.AND UP0, UPT, UR48, URZ, UPT ;  /* 0x0000003f3000728c */ /* 0x000fe2000bf05270 */
[----:B------:R-:W-:Y:S01]  /*a1b0*/  IMAD.MOV.U32 R0, RZ, RZ, 0x1 ;  /* 0x00000001ff007424 */ /* 0x000fe200078e00ff */
[----:B------:R-:W-:Y:S01]  /*a1c0*/  USHF.R.U64 UR4, UR16, UR24, UR17 ;  /* 0x0000001810047299 */ /* 0x000fe20008001211 */
[----:B------:R-:W-:Y:S01]  /*a1d0*/  IMAD.U32 R19, RZ, RZ, UR6 ;  /* 0x00000006ff137e24 */ /* 0x000fe2000f8e00ff */
[----:B------:R-:W-:Y:S02]  /*a1e0*/  ULOP3.LUT UR18, UR18, UR23, URZ, 0xc0, !UPT ;  /* 0x0000001712127292 */ /* 0x000fe4000f8ec03f */
[----:B------:R-:W-:Y:S02]  /*a1f0*/  UIADD3 UR5, -UR4, URZ, URZ ;  /* 0x0000003f04057290 */ /* 0x000fe4000fffe13f */
[----:B------:R-:W-:Y:S02]  /*a200*/  ULOP3.LUT UR9, UR12, UR9, URZ, 0xc0, !UPT ;  /* 0x000000090c097292 */ /* 0x000fe4000f8ec03f */
[----:B------:R-:W-:-:S02]  /*a210*/  UIMAD UR4, UR13, UR4, UR18 ;  /* 0x000000040d0472a4 */ /* 0x000fc4000f8e0212 */
[----:B------:R-:W-:Y:S02]  /*a220*/  @UP0 UIMAD UR22, UR26, UR21, UR19 ;  /* 0x000000151a1602a4 */ /* 0x000fe4000f8e0213 */
[----:B------:R-:W-:Y:S01]  /*a230*/  UIMAD UR5, UR5, UR25, UR20 ;  /* 0x00000019050572a4 */ /* 0x000fe2000f8e0214 */
[----:B------:R-:W-:Y:S02]  /*a240*/  ULDC UR7, c[0x0][0x610] ;  /* 0x0001840000077ab9 */ /* 0x000fe40000000800 */
[----:B------:R-:W-:Y:S02]  /*a250*/  UIMAD UR4, UR4, UR7, UR22 ;  /* 0x00000007040472a4 */ /* 0x000fe4000f8e0216 */
[----:B------:R-:W-:-:S04]  /*a260*/  UIMAD UR5, UR5, UR8, UR9 ;  /* 0x00000008050572a4 */ /* 0x000fc8000f8e0209 */
[----:B------:R-:W-:Y:S02]  /*a270*/  USEL UR7, UR5, UR4, !UP0 ;  /* 0x0000000405077287 */ /* 0x000fe4000c000000 */
[----:B------:R-:W-:-:S04]  /*a280*/  USEL UR4, UR4, UR5, !UP0 ;  /* 0x0000000504047287 */ /* 0x000fc8000c000000 */
[----:B------:R-:W-:Y:S02]  /*a290*/  IMAD.U32 R2, RZ, RZ, UR7 ;  /* 0x00000007ff027e24 */ /* 0x000fe4000f8e00ff */
[----:B------:R-:W-:-:S07]  /*a2a0*/  IMAD.U32 R18, RZ, RZ, UR4 ;  /* 0x00000004ff127e24 */ /* 0x000fce000f8e00ff */
.L_x_286:
[----:B------:R-:W-:Y:S02]  /*a2b0*/  LOP3.LUT P0, RZ, R0, 0xff, RZ, 0xc0, !PT ;  /* 0x000000ff00ff7812 */ /* 0x000fe4000780c0ff */
[----:B------:R-:W-:-:S11]  /*a2c0*/  LOP3.LUT R166, R166, 0x1, RZ, 0x3c, !PT ;  /* 0x00000001a6a67812 */ /* 0x000fd600078e3cff */
[----:B------:R-:W-:Y:S05]  /*a2d0*/  @P0 BRA `(.L_x_289) ;  /* 0xffffff7000880947 */ /* 0x000fea000383ffff */
[----:B------:R-:W-:Y:S05]  /*a2e0*/  EXIT ;  /* 0x000000000000794d */ /* 0x000fea0003800000 */
.L_x_12:
[----:B------:R-:W-:-:S08]  /*a2f0*/  ISETP.NE.AND P0, PT, RZ, UR8, PT ;  /* 0x00000008ff007c0c */ /* 0x000fd0000bf05270 */
[----:B-----5:R-:W0:-:S00]  /*a300*/  USETMAXREG.DEALLOC.CTAPOOL 0x28 ;  /* 0x00000028000079c8 */ /* 0x020e0000080e0500 */
[----:B------:R-:W-:Y:S05]  /*a310*/  @P0 EXIT ;  /* 0x000000000000094d */ /* 0x000fea0003800000 */
[----:B0-----:R-:W-:Y:S01]  /*a320*/  LOP3.LUT P0, RZ, R5, 0xff, RZ, 0xc0, !PT ;  /* 0x000000ff05ff7812 */ /* 0x001fe2000780c0ff */
[----:B------:R-:W-:Y:S02]  /*a330*/  IMAD.MOV.U32 R8, RZ, RZ, 0x1 ;  /* 0x00000001ff087424 */ /* 0x000fe400078e00ff */
[----:B------:R-:W-:-:S10]  /*a340*/  IMAD.MOV.U32 R0, RZ, RZ, RZ ;  /* 0x000000ffff007224 */ /* 0x000fd400078e00ff */
[----:B------:R-:W-:Y:S05]  /*a350*/  @!P0 BRA `(.L_x_290) ;  /* 0x0000000c00148947 */ /* 0x000fea0003800000 */
[----:B------:R-:W-:Y:S01]  /*a360*/  LOP3.LUT P0, RZ, R4, 0x1f, RZ, 0xc0, !PT ;  /* 0x0000001f04ff7812 */ /* 0x000fe2000780c0ff */
[----:B------:R-:W-:Y:S01]  /*a370*/  ULDC UR5, c[0x0][0x658] ;  /* 0x0001960000057ab9 */ /* 0x000fe20000000800 */
[----:B------:R-:W-:Y:S01]  /*a380*/  UMOV UR6, 0xffffffff ;  /* 0xffffffff00067882 */ /* 0x000fe20000000000 */
[----:B------:R-:W-:Y:S01]  /*a390*/  BSSY B0, `(.L_x_290) ;  /* 0x00000c1000007945 */ /* 0x000fe20003800000 */
[----:B------:R-:W-:Y:S01]  /*a3a0*/  USHF.L.U32 UR6, UR6, UR5, URZ ;  /* 0x0000000506067299 */ /* 0x000fe2000800063f */
[C---:B------:R-:W-:Y:S01]  /*a3b0*/  ISETP.NE.AND P3, PT, R3.reuse, RZ, PT ;  /* 0x000000ff0300720c */ /* 0x040fe20003f65270 */
[----:B------:R-:W-:Y:S01]  /*a3c0*/  IMAD.MOV.U32 R9, RZ, RZ, 0x1 ;  /* 0x00000001ff097424 */ /* 0x000fe200078e00ff */
[----:B------:R-:W-:Y:S01]  /*a3d0*/  ISETP.NE.OR P0, PT, R3, RZ, !P0 ;  /* 0x000000ff0300720c */ /* 0x000fe20004705670 */
[----:B------:R-:W-:Y:S01]  /*a3e0*/  IMAD.MOV.U32 R8, RZ, RZ, 0x1 ;  /* 0x00000001ff087424 */ /* 0x000fe200078e00ff */
[----:B------:R-:W-:Y:S01]  /*a3f0*/  ULDC UR4, c[0x0][0x600] ;  /* 0x0001800000047ab9 */ /* 0x000fe20000000800 */
[----:B------:R-:W-:Y:S01]  /*a400*/  IMAD.MOV.U32 R0, RZ, RZ, RZ ;  /* 0x000000ffff007224 */ /* 0x000fe200078e00ff */
[----:B------:R-:W-:Y:S01]  /*a410*/  UMOV UR7, 0x1 ;  /* 0x0000000100077882 */ /* 0x000fe20000000000 */
[----:B------:R-:W-:-:S02]  /*a420*/  UIADD3 UR19, UR42, 0x1, URZ ;  /* 0x000000012a137890 */ /* 0x000fc4000fffe03f */
[----:B------:R-:W-:Y:S02]  /*a430*/  ULOP3.LUT UR22, UR40, 0x2, URZ, 0xfc, !UPT ;  /* 0x0000000228167892 */ /* 0x000fe4000f8efc3f */
[----:B------:R-:W-:Y:S02]  /*a440*/  UIADD3 UR4, UR4, -0x1, URZ ;  /* 0xffffffff04047890 */ /* 0x000fe4000fffe03f */
[----:B------:R-:W-:Y:S02]  /*a450*/  USHF.L.U32 UR5, UR7, UR5, URZ ;  /* 0x0000000507057299 */ /* 0x000fe4000800063f */
[----:B------:R-:W-:Y:S01]  /*a460*/  ULOP3.LUT UR6, URZ, UR6, URZ, 0x33, !UPT ;  /* 0x000000063f067292 */ /* 0x000fe2000f8e333f */
[----:B------:R-:W-:-:S11]  /*a470*/  ULDC.64 UR20, c[0x0][0x198] ;  /* 0x0000660000147ab9 */ /* 0x000fd60000000a00 */
.L_x_302:
[----:B------:R-:W-:-:S03]  /*a480*/  UMOV UR7, 0xffffffff ;  /* 0xffffffff00077882 */ /* 0x000fc60000000000 */
[----:B------:R-:W-:Y:S05]  /*a490*/  BRA.DIV UR7, `(.L_x_291) ;  /* 0x0000000e07947947 */ /* 0x000fea000b800000 */
[----:B------:R-:W-:-:S13]  /*a4a0*/  ELECT P6, URZ, PT ;  /* 0x00000000003f782f */ /* 0x000fda00038c0000 */
.L_x_313:
[----:B------:R-:W0:Y:S01]  /*a4b0*/  LDC R3, c[0x0][0x28c] ;  /* 0x0000a300ff037b82 */ /* 0x000e220000000800 */
[----:B------:R-:W-:Y:S01]  /*a4c0*/  BSSY B1, `(.L_x_292) ;  /* 0x0000038000017945 */ /* 0x000fe20003800000 */
[----:B0-----:R-:W-:-:S13]  /*a4d0*/  ISETP.LT.OR P6, PT, R3, 0x1, !P6 ;  /* 0x000000010300780c */ /* 0x001fda00077c1670 */
[----:B------:R-:W-:Y:S05]  /*a4e0*/  @P6 BRA `(.L_x_293) ;  /* 0x0000000000d46947 */ /* 0x000fea0003800000 */
[----:B------:R-:W-:Y:S02]  /*a4f0*/  IMAD.SHL.U32 R6, R2, 0x100, RZ ;  /* 0x0000010002067824 */ /* 0x000fe400078e00ff */
[----:B------:R-:W-:Y:S02]  /*a500*/  IMAD.SHL.U32 R18, R18, 0x40, RZ ;  /* 0x0000004012127824 */ /* 0x000fe400078e00ff */
[----:B------:R-:W-:Y:S02]  /*a510*/  IMAD.MOV.U32 R11, RZ, RZ, RZ ;  /* 0x000000ffff0b7224 */ /* 0x000fe400078e00ff */
[----:B------:R-:W-:Y:S02]  /*a520*/  IMAD.U32 R12, RZ, RZ, UR19 ;  /* 0x00000013ff0c7e24 */ /* 0x000fe4000f8e00ff */
[----:B------:R-:W-:Y:S02]  /*a530*/  IMAD.MOV.U32 R2, RZ, RZ, R8 ;  /* 0x000000ffff027224 */ /* 0x000fe400078e0008 */
[----:B------:R-:W-:-:S07]  /*a540*/  IMAD.MOV.U32 R3, RZ, RZ, R0 ;  /* 0x000000ffff037224 */ /* 0x000fce00078e0000 */
.L_x_297:
[----:B------:R-:W0:Y:S01]  /*a550*/  S2R R5, SR_CgaCtaId ;  /* 0x0000000000057919 */ /* 0x000e220000008800 */
[----:B------:R-:W-:-:S04]  /*a560*/  MOV R4, 0x400 ;  /* 0x0000040000047802 */ /* 0x000fc80000000f00 */
[----:B0-----:R-:W-:Y:S02]  /*a570*/  LEA R10, R5, R4, 0x18 ;  /* 0x00000004050a7211 */ /* 0x001fe400078ec0ff */
[----:B------:R-:W-:Y:S01]  /*a580*/  SHF.L.U32 R4, R2, 0x1f, RZ ;  /* 0x0000001f02047819 */ /* 0x000fe200000006ff */
[----:B------:R-:W0:Y:S02]  /*a590*/  @!P3 LDC R5, c[0x0][0x500] ;  /* 0x00014000ff05bb82 */ /* 0x000e240000000800 */
[----:B------:R-:W-:-:S04]  /*a5a0*/  IMAD R7, R3, 0x8, R10 ;  /* 0x0000000803077824 */ /* 0x000fc800078e020a */
[----:B------:R-:W1:Y:S02]  /*a5b0*/  SYNCS.PHASECHK.TRANS64.TRYWAIT P1, [R7+URZ+0x10], R4 ;  /* 0x00001004070075a7 */ /* 0x000e64000802017f */
[----:B-1----:R-:W-:Y:S05]  /*a5c0*/  @!P1 BRA `(.L_x_294) ;  /* 0x0000000c00689947 */ /* 0x002fea0003800000 */
.L_x_314:
[----:B------:R-:W-:Y:S01]  /*a5d0*/  UPRMT UR7, UR22, 0x9910, URZ ;  /* 0x0000991016077896 */ /* 0x000fe2000800003f */
[----:B0-----:R0:W-:Y:S03]  /*a5e0*/  @!P3 SYNCS.ARRIVE.TRANS64 RZ, [R7+URZ], R5 ;  /* 0x0000000507ffb9a7 */ /* 0x0011e6000800003f */
[----:B------:R-:W-:-:S06]  /*a5f0*/  UISETP.NE.AND UP0, UPT, UR7, 0x2, UPT ;  /* 0x000000020700788c */ /* 0x000fcc000bf05270 */
[----:B------:R-:W-:-:S13]  /*a600*/  PLOP3.LUT P1, PT, PT, PT, UP0, 0x80, 0x0 ;  /* 0x000000000000781c */ /* 0x000fda0003f2f008 */
[----:B0-----:R-:W-:Y:S05]  /*a610*/  @P1 BRA `(.L_x_295) ;  /* 0x0000000000041947 */ /* 0x001fea0003800000 */
[----:B------:R-:W-:Y:S01]  /*a620*/  BPT.TRAP 0x1 ;  /* 0x000000040000795c */ /* 0x000fe20000300000 */
.L_x_295:
[----:B------:R-:W-:Y:S05]  /*a630*/  @P0 BRA `(.L_x_296) ;  /* 0x0000000000040947 */ /* 0x000fea0003800000 */
[----:B------:R-:W-:Y:S01]  /*a640*/  BPT.TRAP 0x1 ;  /* 0x000000040000795c */ /* 0x000fe20000300000 */
.L_x_296:
[--C-:B-1----:R-:W-:Y:S01]  /*a650*/  IMAD R4, R3, 0x1000, R10.reuse ;  /* 0x0000100003047824 */ /* 0x102fe200078e020a */
[----:B------:R-:W-:Y:S01]  /*a660*/  R2UR UR9, R7 ;  /* 0x00000000070972ca */ /* 0x000fe200000e0000 */
[C---:B------:R-:W-:Y:S01]  /*a670*/  IMAD R10, R3.reuse, 0x4000, R10 ;  /* 0x00004000030a7824 */ /* 0x040fe200078e020a */
[----:B------:R-:W-:Y:S01]  /*a680*/  UIADD3 UR14, UP0, UR20, 0xf0, URZ ;  /* 0x000000f0140e7890 */ /* 0x000fe2000ff1e03f */
[----:B------:R-:W-:Y:S01]  /*a690*/  VIADD R12, R12, 0xffffffff ;  /* 0xffffffff0c0c7836 */ /* 0x000fe20000000000 */
[----:B------:R-:W-:Y:S01]  /*a6a0*/  R2UR UR7, R4 ;  /* 0x00000000040772ca */ /* 0x000fe200000e0000 */
[----:B------:R-:W-:Y:S01]  /*a6b0*/  UIADD3 UR24, UP1, UR20, 0x1f0, URZ ;  /* 0x000001f014187890 */ /* 0x000fe2000ff3e03f */
[----:B------:R-:W-:Y:S01]  /*a6c0*/  R2UR UR8, R10 ;  /* 0x000000000a0872ca */ /* 0x000fe200000e0000 */
[----:B------:R-:W-:Y:S01]  /*a6d0*/  UIADD3.X UR15, URZ, UR21, URZ, UP0, !UPT ;  /* 0x000000153f0f7290 */ /* 0x000fe200087fe43f */
[----:B------:R-:W-:Y:S01]  /*a6e0*/  R2UR UR11, R18 ;  /* 0x00000000120b72ca */ /* 0x000fe200000e0000 */
[----:B------:R-:W-:Y:S01]  /*a6f0*/  VIADD R3, R3, 0x1 ;  /* 0x0000000103037836 */ /* 0x000fe20000000000 */
[----:B------:R-:W-:Y:S01]  /*a700*/  R2UR UR10, R11 ;  /* 0x000000000b0a72ca */ /* 0x000fe200000e0000 */
[----:B------:R-:W-:Y:S01]  /*a710*/  UIADD3.X UR25, URZ, UR21, URZ, UP1, !UPT ;  /* 0x000000153f197290 */ /* 0x000fe20008ffe43f */
[----:B------:R-:W-:Y:S01]  /*a720*/  R2UR UR12, R19 ;  /* 0x00000000130c72ca */ /* 0x000fe200000e0000 */
[----:B------:R-:W-:Y:S01]  /*a730*/  UMOV UR16, 0x0 ;  /* 0x0000000000107882 */ /* 0x000fe20000000000 */
[----:B------:R-:W-:Y:S01]  /*a740*/  R2UR UR18, R6 ;  /* 0x00000000061272ca */ /* 0x000fe200000e0000 */
[----:B------:R-:W-:Y:S01]  /*a750*/  UMOV UR17, 0x10000000 ;  /* 0x1000000000117882 */ /* 0x000fe20000000000 */
[----:B------:R-:W-:Y:S01]  /*a760*/  ISETP.GT.AND P2, PT, R12, 0x1, PT ;  /* 0x000000010c00780c */ /* 0x000fe20003f44270 */
[----:B------:R-:W-:Y:S01]  /*a770*/  UIADD3 UR7, UR7, 0x100, URZ ;  /* 0x0000010007077890 */ /* 0x000fe2000fffe03f */
[----:B------:R-:W-:Y:S01]  /*a780*/  ISETP.NE.AND P1, PT, R3, 0x2, PT ;  /* 0x000000020300780c */ /* 0x000fe20003f25270 */
[----:B------:R-:W-:Y:S01]  /*a790*/  UIADD3 UR13, UR8, 0x2100, URZ ;  /* 0x00002100080d7890 */ /* 0x000fe2000fffe03f */
[----:B------:R-:W-:-:S02]  /*a7a0*/  VIADD R11, R11, 0x20 ;  /* 0x000000200b0b7836 */ /* 0x000fc40000000000 */
[----:B------:R-:W-:Y:S02]  /*a7b0*/  SEL R5, RZ, 0x1, P1 ;  /* 0x00000001ff057807 */ /* 0x000fe40000800000 */
[----:B------:R-:W-:Y:S01]  /*a7c0*/  UMOV UR8, UR7 ;  /* 0x0000000700087c82 */ /* 0x000fe20008000000 */
[----:B------:R-:W-:Y:S01]  /*a7d0*/  SEL R3, R3, RZ, P1 ;  /* 0x000000ff03037207 */ /* 0x000fe20000800000 */
[----:B------:R0:W-:Y:S01]  /*a7e0*/  UTMALDG.3D [UR8], [UR14], desc[UR16] ;  /* 0x000010080e0075b4 */ /* 0x0001e20008011000 */
[----:B------:R-:W-:Y:S01]  /*a7f0*/  LOP3.LUT R2, R2, R5, RZ, 0x3c, !PT ;  /* 0x0000000502027212 */ /* 0x000fe200078e3cff */
[----:B0-----:R-:W-:Y:S01]  /*a800*/  UMOV UR8, UR13 ;  /* 0x0000000d00087c82 */ /* 0x001fe20008000000 */
[----:B------:R-:W-:Y:S02]  /*a810*/  UMOV UR11, UR18 ;  /* 0x00000012000b7c82 */ /* 0x000fe40008000000 */
[----:B------:R0:W-:Y:S02]  /*a820*/  UTMALDG.3D [UR8], [UR24], desc[UR16] ;  /* 0x00001008180075b4 */ /* 0x0001e40008011000 */
[----:B0-----:R-:W-:Y:S05]  /*a830*/  @P2 BRA `(.L_x_297) ;  /* 0xfffffffc00442947 */ /* 0x001fea000383ffff */
.L_x_293:
[----:B------:R-:W-:Y:S05]  /*a840*/  BSYNC B1 ;  /* 0x0000000000017941 */ /* 0x000fea0003800000 */
.L_x_292:
[----:B------:R-:W-:Y:S01]  /*a850*/  LOP3.LUT P4, RZ, R9, 0xff, RZ, 0xc0, !PT ;  /* 0x000000ff09ff7812 */ /* 0x000fe2000788c0ff */
[----:B------:R-:W-:Y:S01]  /*a860*/  VIADD R0, R0, UR42 ;  /* 0x0000002a00007c36 */ /* 0x000fe20008000000 */
[----:B------:R-:W-:Y:S01]  /*a870*/  ULDC.64 UR8, c[0x0][0x650] ;  /* 0x0001940000087ab9 */ /* 0x000fe20000000a00 */
[----:B------:R-:W-:Y:S01]  /*a880*/  BSSY B1, `(.L_x_298) ;  /* 0x000006f000017945 */ /* 0x000fe20003800000 */
[----:B------:R-:W-:Y:S01]  /*a890*/  IMAD.MOV.U32 R18, RZ, RZ, -0x1 ;  /* 0xffffffffff127424 */ /* 0x000fe200078e00ff */
[----:B------:R-:W-:Y:S01]  /*a8a0*/  PRMT R9, RZ, 0x7610, R9 ;  /* 0x00007610ff097816 */ /* 0x000fe20000000009 */
[----:B------:R-:W-:Y:S01]  /*a8b0*/  IMAD.MOV.U32 R19, RZ, RZ, -0x1 ;  /* 0xffffffffff137424 */ /* 0x000fe200078e00ff */
[C---:B------:R-:W-:Y:S02]  /*a8c0*/  ISETP.GT.U32.AND P1, PT, R0.reuse, 0x1, PT ;  /* 0x000000010000780c */ /* 0x040fe40003f24070 */
[----:B------:R-:W-:Y:S02]  /*a8d0*/  SHF.R.U32.HI R2, RZ, 0x1, R0 ;  /* 0x00000001ff027819 */ /* 0x000fe40000011600 */
[----:B------:R-:W-:-:S02]  /*a8e0*/  LOP3.LUT R0, R0, 0x1, RZ, 0xc0, !PT ;  /* 0x0000000100007812 */ /* 0x000fc400078ec0ff */
[----:B------:R-:W0:Y:S01]  /*a8f0*/  @P4 S2R R4, SR_CgaCtaId ;  /* 0x0000000000044919 */ /* 0x000e220000008800 */
[----:B------:R-:W-:Y:S02]  /*a900*/  @P4 MOV R3, 0x400 ;  /* 0x0000040000034802 */ /* 0x000fe40000000f00 */
[----:B------:R-:W-:-:S04]  /*a910*/  LOP3.LUT R2, R2, 0x1, RZ, 0xc0, !PT ;  /* 0x0000000102027812 */ /* 0x000fc800078ec0ff */
[----:B------:R-:W-:Y:S02]  /*a920*/  ISETP.NE.U32.AND P2, PT, R2, 0x1, PT ;  /* 0x000000010200780c */ /* 0x000fe40003f45070 */
[----:B0-----:R-:W-:Y:S01]  /*a930*/  @P4 LEA R3, R4, R3, 0x18 ;  /* 0x0000000304034211 */ /* 0x001fe200078ec0ff */
[----:B------:R-:W-:-:S03]  /*a940*/  IMAD.U32 R4, RZ, RZ, UR42 ;  /* 0x0000002aff047e24 */ /* 0x000fc6000f8e00ff */
[----:B------:R0:W-:Y:S01]  /*a950*/  @P4 SYNCS.ARRIVE.TRANS64.A1T0 RZ, [R3+URZ+0x58], RZ ;  /* 0x000058ff03ff49a7 */ /* 0x0001e2000810003f */
[----:B------:R-:W-:Y:S02]  /*a960*/  IADD3 R16, P4, R16, UR36, RZ ;  /* 0x0000002410107c10 */ /* 0x000fe4000ff9e0ff */
[----:B------:R-:W-:Y:S02]  /*a970*/  ISETP.LT.U32.AND P1, PT, R4, 0x2, P1 ;  /* 0x000000020400780c */ /* 0x000fe40000f21070 */
[----:B------:R-:W-:Y:S02]  /*a980*/  IADD3.X R17, R17, UR41, RZ, P4, !PT ;  /* 0x0000002911117c10 */ /* 0x000fe4000a7fe4ff */
[----:B------:R-:W-:Y:S02]  /*a990*/  ISETP.GE.U32.AND P4, PT, R16, UR8, PT ;  /* 0x0000000810007c0c */ /* 0x000fe4000bf86070 */
[----:B0-----:R-:W-:Y:S02]  /*a9a0*/  SEL R3, RZ, 0x1, !P1 ;  /* 0x00000001ff037807 */ /* 0x001fe40004800000 */
[----:B------:R-:W-:-:S02]  /*a9b0*/  ISETP.GE.U32.AND.EX P1, PT, R17, UR9, PT, P4 ;  /* 0x0000000911007c0c */ /* 0x000fc4000bf26140 */
[----:B------:R-:W-:-:S04]  /*a9c0*/  ISETP.GT.U32.AND P2, PT, R4, 0x1, !P2 ;  /* 0x000000010400780c */ /* 0x000fc80005744070 */
[----:B------:R-:W-:-:S04]  /*a9d0*/  SEL R2, RZ, 0x1, !P2 ;  /* 0x00000001ff027807 */ /* 0x000fc80005000000 */
[--C-:B------:R-:W-:Y:S01]  /*a9e0*/  LOP3.LUT R8, R2, R8, R3.reuse, 0x96, !PT ;  /* 0x0000000802087212 */ /* 0x100fe200078e9603 */
[----:B------:R-:W-:Y:S01]  /*a9f0*/  IMAD.MOV.U32 R2, RZ, RZ, -0x1 ;  /* 0xffffffffff027424 */ /* 0x000fe200078e00ff */
[----:B------:R-:W-:Y:S01]  /*aa00*/  PRMT R3, RZ, 0x7610, R3 ;  /* 0x00007610ff037816 */ /* 0x000fe20000000003 */
[----:B------:R-:W-:Y:S06]  /*aa10*/  @P1 BRA `(.L_x_299) ;  /* 0x0000000400541947 */ /* 0x000fec0003800000 */
[----:B------:R-:W0:Y:S01]  /*aa20*/  S2UR UR7, SR_CTAID.X ;  /* 0x00000000000779c3 */ /* 0x000e220000002500 */
[----:B------:R-:W-:Y:S01]  /*aa30*/  ULDC.64 UR8, c[0x0][0x628] ;  /* 0x00018a0000087ab9 */ /* 0x000fe20000000a00 */
[----:B------:R-:W-:Y:S01]  /*aa40*/  ULDC UR10, c[0x0][0x150] ;  /* 0x00005400000a7ab9 */ /* 0x000fe20000000800 */
[----:B------:R-:W-:Y:S01]  /*aa50*/  ISETP.NE.U32.AND P1, PT, RZ, UR8, PT ;  /* 0x00000008ff007c0c */ /* 0x000fe2000bf25070 */
[----:B------:R-:W-:Y:S01]  /*aa60*/  ULDC UR11, c[0x0][0x630] ;  /* 0x00018c00000b7ab9 */ /* 0x000fe20000000800 */
[----:B------:R-:W-:Y:S01]  /*aa70*/  ULDC UR13, c[0x0][0x154] ;  /* 0x00005500000d7ab9 */ /* 0x000fe20000000800 */
[----:B------:R-:W-:Y:S01]  /*aa80*/  IMAD.MOV.U32 R2, RZ, RZ, R16 ;  /* 0x000000ffff027224 */ /* 0x000fe200078e0010 */
[----:B------:R-:W-:Y:S01]  /*aa90*/  ISETP.NE.AND.EX P1, PT, RZ, UR9, PT, P1 ;  /* 0x00000009ff007c0c */ /* 0x000fe2000bf25310 */
[----:B------:R-:W1:Y:S01]  /*aaa0*/  S2UR UR12, SR_CTAID.Y ;  /* 0x00000000000c79c3 */ /* 0x000e620000002600 */
[----:B0-----:R-:W-:-:S05]  /*aab0*/  I2FP.F32.U32 R3, UR7 ;  /* 0x0000000700037c45 */ /* 0x001fca0008201000 */
[----:B------:R-:W-:Y:S01]  /*aac0*/  FMUL R10, R3, UR10 ;  /* 0x0000000a030a7c20 */ /* 0x000fe20008400000 */
[----:B------:R-:W-:-:S05]  /*aad0*/  IMAD.MOV.U32 R3, RZ, RZ, R17 ;  /* 0x000000ffff037224 */ /* 0x000fca00078e0011 */
[----:B------:R-:W-:Y:S05]  /*aae0*/  @!P1 BRA `(.L_x_300) ;  /* 0x0000000000289947 */ /* 0x000fea0003800000 */
[----:B------:R-:W-:Y:S02]  /*aaf0*/  ULDC UR10, c[0x0][0x634] ;  /* 0x00018d00000a7ab9 */ /* 0x000fe40000000800 */
[----:B------:R-:W-:-:S05]  /*ab00*/  IADD3 R7, P1, R16, UR10, RZ ;  /* 0x0000000a10077c10 */ /* 0x000fca000ff3e0ff */
[----:B------:R-:W-:-:S04]  /*ab10*/  IMAD.X R11, RZ, RZ, R17, P1 ;  /* 0x000000ffff0b7224 */ /* 0x000fc800008e0611 */
[----:B------:R-:W-:-:S04]  /*ab20*/  IMAD.WIDE.U32 R4, R11, UR8, RZ ;  /* 0x000000080b047c25 */ /* 0x000fc8000f8e00ff */
[----:B------:R-:W-:-:S04]  /*ab30*/  IMAD.WIDE.U32 R4, P1, R7, UR9, R4 ;  /* 0x0000000907047c25 */ /* 0x000fc8000f820004 */
[----:B------:R-:W-:-:S04]  /*ab40*/  IMAD.WIDE.U32 R6, R7, UR8, RZ ;  /* 0x0000000807067c25 */ /* 0x000fc8000f8e00ff */
[----:B------:R-:W-:Y:S01]  /*ab50*/  IMAD.X R3, RZ, RZ, RZ, P1 ;  /* 0x000000ffff037224 */ /* 0x000fe200008e06ff */
[----:B------:R-:W-:Y:S01]  /*ab60*/  IADD3 RZ, P1, R7, R4, RZ ;  /* 0x0000000407ff7210 */ /* 0x000fe20007f3e0ff */
[----:B------:R-:W-:-:S04]  /*ab70*/  IMAD.MOV.U32 R2, RZ, RZ, R5 ;  /* 0x000000ffff027224 */ /* 0x000fc800078e0005 */
[----:B------:R-:W-:-:S08]  /*ab80*/  IMAD.WIDE.U32.X R2, R11, UR9, R2, P1 ;  /* 0x000000090b027c25 */ /* 0x000fd000088e0402 */
.L_x_300:
[--C-:B------:R-:W-:Y:S01]  /*ab90*/  SHF.R.U64 R19, R2, UR11, R3.reuse ;  /* 0x0000000b02137c19 */ /* 0x100fe20008001203 */
[----:B------:R-:W0:Y:S01]  /*aba0*/  F2I.U32.TRUNC.NTZ R10, R10 ;  /* 0x0000000a000a7305 */ /* 0x000e22000020f000 */
[----:B------:R-:W-:Y:S01]  /*abb0*/  SHF.R.U32.HI R2, RZ, UR11, R3 ;  /* 0x0000000bff027c19 */ /* 0x000fe20008011603 */
[----:B------:R-:W-:Y:S01]  /*abc0*/  ULDC.64 UR8, c[0x0][0x620] ;  /* 0x0001880000087ab9 */ /* 0x000fe20000000a00 */
[----:B------:R-:W-:Y:S01]  /*abd0*/  IADD3 R5, P1, RZ, -R19, RZ ;  /* 0x80000013ff057210 */ /* 0x000fe20007f3e0ff */
[----:B------:R-:W-:Y:S01]  /*abe0*/  ULDC.64 UR14, c[0x0][0x640] ;  /* 0x00019000000e7ab9 */ /* 0x000fe20000000a00 */
[----:B-1----:R-:W-:Y:S01]  /*abf0*/  I2FP.F32.U32 R4, UR12 ;  /* 0x0000000c00047c45 */ /* 0x002fe20008201000 */
[----:B------:R-:W1:Y:S01]  /*ac00*/  LDC R15, c[0x0][0x610] ;  /* 0x00018400ff0f7b82 */ /* 0x000e620000000800 */
[----:B------:R-:W-:Y:S01]  /*ac10*/  ULDC UR11, c[0x0][0x658] ;  /* 0x00019600000b7ab9 */ /* 0x000fe20000000800 */
[----:B------:R-:W-:Y:S01]  /*ac20*/  IMAD.X R2, RZ, RZ, ~R2, P1 ;  /* 0x000000ffff027224 */ /* 0x000fe200008e0e02 */
[----:B------:R-:W-:Y:S01]  /*ac30*/  ISETP.NE.U32.AND P1, PT, RZ, UR14, PT ;  /* 0x0000000eff007c0c */ /* 0x000fe2000bf25070 */
[----:B------:R-:W-:Y:S01]  /*ac40*/  FMUL R6, R4, UR13 ;  /* 0x0000000d04067c20 */ /* 0x000fe20008400000 */
[----:B------:R-:W-:Y:S01]  /*ac50*/  ULDC UR13, c[0x0][0x648] ;  /* 0x00019200000d7ab9 */ /* 0x000fe20000000800 */
[----:B------:R-:W-:Y:S01]  /*ac60*/  IMAD R4, R2, UR8, RZ ;  /* 0x0000000802047c24 */ /* 0x000fe2000f8e02ff */
[----:B------:R-:W-:Y:S01]  /*ac70*/  ISETP.NE.AND.EX P1, PT, RZ, UR15, PT, P1 ;  /* 0x0000000fff007c0c */ /* 0x000fe2000bf25310 */
[C---:B------:R-:W-:Y:S01]  /*ac80*/  IMAD.WIDE.U32 R2, R5.reuse, UR8, R16 ;  /* 0x0000000805027c25 */ /* 0x040fe2000f8e0010 */
[----:B0-----:R-:W-:Y:S01]  /*ac90*/  R2UR UR8, R10 ;  /* 0x000000000a0872ca */ /* 0x001fe200000e0000 */
[----:B------:R-:W0:Y:S02]  /*aca0*/  F2I.U32.TRUNC.NTZ R6, R6 ;  /* 0x0000000600067305 */ /* 0x000e24000020f000 */
[----:B------:R-:W-:Y:S01]  /*acb0*/  IMAD R5, R5, UR9, R4 ;  /* 0x0000000905057c24 */ /* 0x000fe2000f8e0204 */
[----:B------:R-:W-:-:S03]  /*acc0*/  ULDC UR9, c[0x0][0x618] ;  /* 0x0001860000097ab9 */ /* 0x000fc60000000800 */
[----:B------:R-:W-:-:S05]  /*acd0*/  IMAD.IADD R3, R3, 0x1, R5 ;  /* 0x0000000103037824 */ /* 0x000fca00078e0205 */
[--C-:B------:R-:W-:Y:S02]  /*ace0*/  SHF.R.U64 R10, R2, UR9, R3.reuse ;  /* 0x00000009020a7c19 */ /* 0x100fe40008001203 */
[----:B------:R-:W-:Y:S01]  /*acf0*/  SHF.R.U32.HI R3, RZ, UR9, R3 ;  /* 0x00000009ff037c19 */ /* 0x000fe20008011603 */
[----:B------:R-:W-:Y:S01]  /*ad00*/  ULDC UR9, c[0x0][0x608] ;  /* 0x0001820000097ab9 */ /* 0x000fe20000000800 */
[----:B0-----:R-:W-:Y:S02]  /*ad10*/  R2UR UR10, R6 ;  /* 0x00000000060a72ca */ /* 0x001fe400000e0000 */
[--C-:B------:R-:W-:Y:S02]  /*ad20*/  SHF.R.U64 R12, R10, UR9, R3.reuse ;  /* 0x000000090a0c7c19 */ /* 0x100fe40008001203 */
[----:B------:R-:W-:Y:S01]  /*ad30*/  SHF.R.U32.HI R3, RZ, UR9, R3 ;  /* 0x00000009ff037c19 */ /* 0x000fe20008011603 */
[----:B------:R-:W-:-:S03]  /*ad40*/  UIADD3 UR9, -UR8, URZ, URZ ;  /* 0x0000003f08097290 */ /* 0x000fc6000fffe13f */
[--C-:B------:R-:W-:Y:S01]  /*ad50*/  SHF.R.U64 R13, R12, UR11, R3.reuse ;  /* 0x0000000b0c0d7c19 */ /* 0x100fe20008001203 */
[----:B------:R-:W-:Y:S01]  /*ad60*/  ULDC UR8, c[0x0][0x144] ;  /* 0x0000510000087ab9 */ /* 0x000fe20000000800 */
[----:B------:R-:W-:-:S03]  /*ad70*/  SHF.R.U32.HI R3, RZ, UR11, R3 ;  /* 0x0000000bff037c19 */ /* 0x000fc60008011603 */
[----:B------:R-:W-:Y:S01]  /*ad80*/  IMAD.MOV.U32 R2, RZ, RZ, R13 ;  /* 0x000000ffff027224 */ /* 0x000fe200078e000d */
[----:B------:R-:W-:Y:S06]  /*ad90*/  @!P1 BRA `(.L_x_301) ;  /* 0x0000000000289947 */ /* 0x000fec0003800000 */
        /* <DEDUP_REMOVED lines=10> */
.L_x_301:
[----:B------:R-:W-:Y:S01]  /*ae40*/  UISETP.NE.AND UP0, UPT, UR48, URZ, UPT ;  /* 0x0000003f3000728c */ /* 0x000fe2000bf05270 */
[----:B------:R-:W-:Y:S01]  /*ae50*/  SHF.R.U64 R3, R2, UR13, R3 ;  /* 0x0000000d02037c19 */ /* 0x000fe20008001203 */
[----:B------:R-:W-:Y:S01]  /*ae60*/  UIADD3 UR10, -UR10, URZ, URZ ;  /* 0x0000003f0a0a7290 */ /* 0x000fe2000fffe13f */
[----:B------:R-:W-:Y:S01]  /*ae70*/  LOP3.LUT R2, R12, UR6, RZ, 0xc0, !PT ;  /* 0x000000060c027c12 */ /* 0x000fe2000f8ec0ff */
[----:B------:R-:W-:Y:S01]  /*ae80*/  UIMAD UR7, UR8, UR9, UR7 ;  /* 0x00000009080772a4 */ /* 0x000fe2000f8e0207 */
[----:B------:R-:W-:Y:S01]  /*ae90*/  LOP3.LUT R5, R10, UR4, RZ, 0xc0, !PT ;  /* 0x000000040a057c12 */ /* 0x000fe2000f8ec0ff */
[----:B------:R-:W-:Y:S01]  /*aea0*/  IMAD.MOV R4, RZ, RZ, -R3 ;  /* 0x000000ffff047224 */ /* 0x000fe200078e0a03 */
[----:B------:R-:W-:Y:S01]  /*aeb0*/  ULDC UR8, c[0x0][0x148] ;  /* 0x0000520000087ab9 */ /* 0x000fe20000000800 */
[----:B------:R-:W-:Y:S01]  /*aec0*/  IMAD R18, R3, UR5, R2 ;  /* 0x0000000503127c24 */ /* 0x000fe2000f8e0202 */
[----:B------:R-:W-:Y:S01]  /*aed0*/  PLOP3.LUT P1, PT, PT, PT, UP0, 0x80, 0x0 ;  /* 0x000000000000781c */ /* 0x000fe20003f2f008 */
[----:B------:R-:W-:Y:S01]  /*aee0*/  IMAD.MOV.U32 R3, RZ, RZ, 0x1 ;  /* 0x00000001ff037424 */ /* 0x000fe200078e00ff */
[----:B------:R-:W-:-:S03]  /*aef0*/  @UP0 UIMAD UR7, UR8, UR10, UR12 ;  /* 0x0000000a080702a4 */ /* 0x000fc6000f8e020c */
[----:B------:R-:W-:Y:S02]  /*af00*/  ULDC UR8, c[0x0][0x638] ;  /* 0x00018e0000087ab9 */ /* 0x000fe40000000800 */
[----:B------:R-:W-:Y:S02]  /*af10*/  IMAD R2, R4, UR8, R13 ;  /* 0x0000000804027c24 */ /* 0x000fe4000f8e020d */
[----:B-1----:R-:W-:Y:S01]  /*af20*/  IMAD R18, R18, R15, UR7 ;  /* 0x0000000712127e24 */ /* 0x002fe2000f8e020f */
[----:B------:R-:W-:Y:S02]  /*af30*/  ULDC UR7, c[0x0][0x600] ;  /* 0x0001800000077ab9 */ /* 0x000fe40000000800 */
[----:B------:R-:W-:-:S05]  /*af40*/  IMAD R5, R2, UR7, R5 ;  /* 0x0000000702057c24 */ /* 0x000fca000f8e0205 */
[----:B------:R-:W-:Y:S02]  /*af50*/  SEL R2, R5, R18, !P1 ;  /* 0x0000001205027207 */ /* 0x000fe40004800000 */
[----:B------:R-:W-:-:S07]  /*af60*/  SEL R18, R18, R5, !P1 ;  /* 0x0000000512127207 */ /* 0x000fce0004800000 */
.L_x_299:
[----:B------:R-:W-:Y:S05]  /*af70*/  BSYNC B1 ;  /* 0x0000000000017941 */ /* 0x000fea0003800000 */
.L_x_298:
[----:B------:R-:W-:-:S13]  /*af80*/  LOP3.LUT P1, RZ, R3, 0xff, RZ, 0xc0, !PT ;  /* 0x000000ff03ff7812 */ /* 0x000fda000782c0ff */
[----:B------:R-:W-:Y:S05]  /*af90*/  @P1 BRA `(.L_x_302) ;  /* 0xfffffff400381947 */ /* 0x000fea000383ffff */
[----:B------:R-:W-:Y:S05]  /*afa0*/  BSYNC B0 ;  /* 0x0000000000007941 */ /* 0x000fea0003800000 */
.L_x_290:
[----:B------:R-:W-:-:S03]  /*afb0*/  UMOV UR7, 0xffffffff ;  /* 0xffffffff00077882 */ /* 0x000fc60000000000 */
[----:B------:R-:W-:Y:S05]  /*afc0*/  BRA.DIV UR7, `(.L_x_303) ;  /* 0x0000000207fc7947 */ /* 0x000fea000b800000 */
[----:B------:R-:W-:-:S13]  /*afd0*/  ELECT P6, URZ, PT ;  /* 0x00000000003f782f */ /* 0x000fda00038c0000 */
.L_x_317:
[----:B------:R-:W-:Y:S04]  /*afe0*/  BSSY B0, `(.L_x_304) ;  /* 0x000001a000007945 */ /* 0x000fe80003800000 */
[----:B------:R-:W-:Y:S05]  /*aff0*/  @!P6 BRA `(.L_x_305) ;  /* 0x000000000060e947 */ /* 0x000fea0003800000 */
[----:B------:R-:W-:-:S04]  /*b000*/  ULOP3.LUT UR7, UR40, 0x2, URZ, 0xfc, !UPT ;  /* 0x0000000228077892 */ /* 0x000fc8000f8efc3f */
[----:B------:R-:W-:-:S06]  /*b010*/  UISETP.NE.AND UP0, UPT, UR7, 0x3, UPT ;  /* 0x000000030700788c */ /* 0x000fcc000bf05270 */
[----:B------:R-:W-:-:S13]  /*b020*/  PLOP3.LUT P0, PT, PT, PT, UP0, 0x80, 0x0 ;  /* 0x000000000000781c */ /* 0x000fda0003f0f008 */
[----:B------:R-:W-:Y:S05]  /*b030*/  @!P0 BRA `(.L_x_306) ;  /* 0x0000000000048947 */ /* 0x000fea0003800000 */
[----:B------:R-:W-:Y:S01]  /*b040*/  BPT.TRAP 0x1 ;  /* 0x000000040000795c */ /* 0x000fe20000300000 */
.L_x_306:
[----:B------:R-:W0:Y:S01]  /*b050*/  S2R R3, SR_CgaCtaId ;  /* 0x0000000000037919 */ /* 0x000e220000008800 */
[----:B------:R-:W-:-:S04]  /*b060*/  MOV R2, 0x400 ;  /* 0x0000040000027802 */ /* 0x000fc80000000f00 */
[----:B0-----:R-:W-:Y:S02]  /*b070*/  LEA R3, R3, R2, 0x18 ;  /* 0x0000000203037211 */ /* 0x001fe400078ec0ff */
[----:B------:R-:W-:-:S03]  /*b080*/  SHF.L.U32 R2, R8, 0x1f, RZ ;  /* 0x0000001f08027819 */ /* 0x000fc600000006ff */
[----:B------:R-:W-:-:S04]  /*b090*/  VIADD R3, R3, 0x10 ;  /* 0x0000001003037836 */ /* 0x000fc80000000000 */
[C---:B------:R-:W-:Y:S02]  /*b0a0*/  IMAD R7, R0.reuse, 0x8, R3 ;  /* 0x0000000800077824 */ /* 0x040fe400078e0203 */
[----:B------:R-:W-:Y:S02]  /*b0b0*/  VIADD R0, R0, 0x1 ;  /* 0x0000000100007836 */ /* 0x000fe40000000000 */
[----:B------:R-:W0:Y:S03]  /*b0c0*/  SYNCS.PHASECHK.TRANS64.TRYWAIT P0, [R7+URZ], R2 ;  /* 0x00000002070075a7 */ /* 0x000e26000800017f */
[----:B------:R-:W-:-:S04]  /*b0d0*/  ISETP.NE.AND P1, PT, R0, 0x2, PT ;  /* 0x000000020000780c */ /* 0x000fc80003f25270 */
[----:B------:R-:W-:Y:S02]  /*b0e0*/  SEL R5, RZ, 0x1, P1 ;  /* 0x00000001ff057807 */ /* 0x000fe40000800000 */
[----:B------:R-:W-:Y:S02]  /*b0f0*/  SEL R0, R0, RZ, P1 ;  /* 0x000000ff00007207 */ /* 0x000fe40000800000 */
[----:B------:R-:W-:Y:S01]  /*b100*/  LOP3.LUT R5, R8, R5, RZ, 0x3c, !PT ;  /* 0x0000000508057212 */ /* 0x000fe200078e3cff */
[----:B0-----:R-:W-:Y:S06]  /*b110*/  @!P0 BRA `(.L_x_307) ;  /* 0x0000000000c88947 */ /* 0x001fec0003800000 */
.L_x_318:
[----:B------:R-:W-:Y:S01]  /*b120*/  IMAD R3, R0, 0x8, R3 ;  /* 0x0000000800037824 */ /* 0x000fe200078e0203 */
[----:B------:R-:W-:-:S07]  /*b130*/  SHF.L.U32 R0, R5, 0x1f, RZ ;  /* 0x0000001f05007819 */ /* 0x000fce00000006ff */
.L_x_308:
[----:B-1----:R1:W2:Y:S02]  /*b140*/  SYNCS.PHASECHK.TRANS64.TRYWAIT P0, [R3+URZ], R0 ;  /* 0x00000000030075a7 */ /* 0x0022a4000800017f */
[----:B--2---:R-:W-:Y:S05]  /*b150*/  @!P0 NANOSLEEP.SYNCS 0x989680 ;  /* 0x009896800000895d */ /* 0x004fea0003900000 */
[----:B------:R-:W2:Y:S02]  /*b160*/  @!P0 SYNCS.PHASECHK.TRANS64 P0, [R3+URZ], R0 ;  /* 0x00000000030085a7 */ /* 0x000ea4000800007f */
[----:B--2---:R-:W-:Y:S05]  /*b170*/  @!P0 BRA `(.L_x_308) ;  /* 0xfffffffc00f08947 */ /* 0x004fea000383ffff */
.L_x_305:
[----:B------:R-:W-:Y:S05]  /*b180*/  BSYNC B0 ;  /* 0x0000000000007941 */ /* 0x000fea0003800000 */
.L_x_304:
[----:B------:R-:W-:Y:S05]  /*b190*/  EXIT ;  /* 0x000000000000794d */ /* 0x000fea0003800000 */
.L_x_14:
[----:B0-----:R0:W1:Y:S02]  /*b1a0*/  SYNCS.PHASECHK.TRANS64.TRYWAIT P0, [R157+URZ], R0 ;  /* 0x000000009d0075a7 */ /* 0x001064000800017f */
[----:B-1----:R-:W-:Y:S05]  /*b1b0*/  @!P0 NANOSLEEP.SYNCS 0x989680 ;  /* 0x009896800000895d */ /* 0x002fea0003900000 */
[----:B------:R-:W1:Y:S02]  /*b1c0*/  @!P0 SYNCS.PHASECHK.TRANS64 P0, [R157+URZ], R0 ;  /* 0x000000009d0085a7 */ /* 0x000e64000800007f */
[----:B-1----:R-:W-:Y:S05]  /*b1d0*/  @!P0 BRA `(.L_x_14) ;  /* 0xfffffffc00f08947 */ /* 0x002fea000383ffff */
[----:B------:R-:W-:Y:S05]  /*b1e0*/  BRA `(.L_x_309) ;  /* 0xffffff6000d87947 */ /* 0x000fea000383ffff */
.L_x_19:
[----:B-1----:R1:W2:Y:S02]  /*b1f0*/  SYNCS.PHASECHK.TRANS64.TRYWAIT P1, [R3+URZ], R0 ;  /* 0x00000000030075a7 */ /* 0x0022a4000802017f */
[----:B--2---:R-:W-:Y:S05]  /*b200*/  @!P1 NANOSLEEP.SYNCS 0x989680 ;  /* 0x009896800000995d */ /* 0x004fea0003900000 */
[----:B------:R-:W2:Y:S02]  /*b210*/  @!P1 SYNCS.PHASECHK.TRANS64 P1, [R3+URZ], R0 ;  /* 0x00000000030095a7 */ /* 0x000ea4000802007f */
[----:B--2---:R-:W-:Y:S05]  /*b220*/  @!P1 BRA `(.L_x_19) ;  /* 0xfffffffc00f09947 */ /* 0x004fea000383ffff */
[----:B------:R-:W-:Y:S05]  /*b230*/  BRA `(.L_x_18) ;  /* 0xffffff6400487947 */ /* 0x000fea000383ffff */
.L_x_24:
[----:B-1----:R-:W-:-:S04]  /*b240*/  IMAD.U32 R4, RZ, RZ, UR4 ;  /* 0x00000004ff047e24 */ /* 0x002fc8000f8e00ff */
[----:B------:R1:W2:Y:S03]  /*b250*/  SYNCS.PHASECHK.TRANS64.TRYWAIT P1, [R4+URZ], R3 ;  /* 0x00000003040075a7 */ /* 0x0002a6000802017f */
[----:B--2---:R-:W-:Y:S05]  /*b260*/  @!P1 NANOSLEEP.SYNCS 0x989680 ;  /* 0x009896800000995d */ /* 0x004fea0003900000 */
[----:B------:R-:W2:Y:S02]  /*b270*/  @!P1 SYNCS.PHASECHK.TRANS64 P1, [R4+URZ], R3 ;  /* 0x00000003040095a7 */ /* 0x000ea4000802007f */
[----:B--2---:R-:W-:Y:S05]  /*b280*/  @!P1 BRA `(.L_x_24) ;  /* 0xfffffffc00ec9947 */ /* 0x004fea000383ffff */
[----:B------:R-:W-:Y:S05]  /*b290*/  BRA `(.L_x_23) ;  /* 0xffffff6400dc7947 */ /* 0x000fea000383ffff */
.L_x_30:
[----:B0-----:R0:W1:Y:S02]  /*b2a0*/  SYNCS.PHASECHK.TRANS64.TRYWAIT P0, [R157+URZ+0x10], R0 ;  /* 0x000010009d0075a7 */ /* 0x001064000800017f */
[----:B-1----:R-:W-:Y:S05]  /*b2b0*/  @!P0 NANOSLEEP.SYNCS 0x989680 ;  /* 0x009896800000895d */ /* 0x002fea0003900000 */
[----:B------:R-:W1:Y:S02]  /*b2c0*/  @!P0 SYNCS.PHASECHK.TRANS64 P0, [R157+URZ+0x10], R0 ;  /* 0x000010009d0085a7 */ /* 0x000e64000800007f */
[----:B-1----:R-:W-:Y:S05]  /*b2d0*/  @!P0 BRA `(.L_x_30) ;  /* 0xfffffffc00f08947 */ /* 0x002fea000383ffff */
[----:B------:R-:W-:Y:S05]  /*b2e0*/  BRA `(.L_x_310) ;  /* 0xffffff6800e07947 */ /* 0x000fea000383ffff */
.L_x_291:
[----:B------:R-:W-:Y:S01]  /*b2f0*/  BSSY B1, `(.L_x_311) ;  /* 0x0000006000017945 */ /* 0x000fe20003800000 */
[----:B------:R-:W-:-:S07]  /*b300*/  IMAD.MOV.U32 R15, RZ, RZ, -0x1 ;  /* 0xffffffffff0f7424 */ /* 0x000fce00078e00ff */
[----:B------:R-:W-:Y:S05]  /*b310*/  WARPSYNC.COLLECTIVE R15, `(.L_x_312) ;  /* 0x000000000f0c7348 */ /* 0x000fea0003c00000 */
[----:B------:R-:W-:Y:S02]  /*b320*/  ELECT P6, UR62, PT ;  /* 0x00000000003e782f */ /* 0x000fe400038c0000 */
[----:B------:R-:W-:Y:S01]  /*b330*/  MOV R14, UR62 ;  /* 0x0000003e000e7c02 */ /* 0x000fe20008000f00 */
[----:B------:R-:W-:Y:S10]  /*b340*/  ENDCOLLECTIVE ;  /* 0x000000000000791b */ /* 0x000ff40003800000 */
.L_x_312:
[----:B------:R-:W-:Y:S05]  /*b350*/  BSYNC B1 ;  /* 0x0000000000017941 */ /* 0x000fea0003800000 */
.L_x_311:
[----:B------:R-:W-:Y:S05]  /*b360*/  BRA `(.L_x_313) ;  /* 0xfffffff000507947 */ /* 0x000fea000383ffff */
.L_x_294:
[----:B-1----:R1:W2:Y:S02]  /*b370*/  SYNCS.PHASECHK.TRANS64.TRYWAIT P1, [R7+URZ+0x10], R4 ;  /* 0x00001004070075a7 */ /* 0x0022a4000802017f */
[----:B--2---:R-:W-:Y:S05]  /*b380*/  @!P1 NANOSLEEP.SYNCS 0x989680 ;  /* 0x009896800000995d */ /* 0x004fea0003900000 */
[----:B------:R-:W2:Y:S02]  /*b390*/  @!P1 SYNCS.PHASECHK.TRANS64 P1, [R7+URZ+0x10], R4 ;  /* 0x00001004070095a7 */ /* 0x000ea4000802007f */
[----:B--2---:R-:W-:Y:S05]  /*b3a0*/  @!P1 BRA `(.L_x_294) ;  /* 0xfffffffc00f09947 */ /* 0x004fea000383ffff */
[----:B------:R-:W-:Y:S05]  /*b3b0*/  BRA `(.L_x_314) ;  /* 0xfffffff000847947 */ /* 0x000fea000383ffff */
.L_x_303:
[----:B------:R-:W-:Y:S01]  /*b3c0*/  BSSY B0, `(.L_x_315) ;  /* 0x0000006000007945 */ /* 0x000fe20003800000 */
[----:B------:R-:W-:-:S07]  /*b3d0*/  IMAD.MOV.U32 R15, RZ, RZ, -0x1 ;  /* 0xffffffffff0f7424 */ /* 0x000fce00078e00ff */
[----:B------:R-:W-:Y:S05]  /*b3e0*/  WARPSYNC.COLLECTIVE R15, `(.L_x_316) ;  /* 0x000000000f0c7348 */ /* 0x000fea0003c00000 */
[----:B------:R-:W-:Y:S02]  /*b3f0*/  ELECT P6, UR62, PT ;  /* 0x00000000003e782f */ /* 0x000fe400038c0000 */
[----:B------:R-:W-:Y:S01]  /*b400*/  MOV R14, UR62 ;  /* 0x0000003e000e7c02 */ /* 0x000fe20008000f00 */
[----:B------:R-:W-:Y:S10]  /*b410*/  ENDCOLLECTIVE ;  /* 0x000000000000791b */ /* 0x000ff40003800000 */
.L_x_316:
[----:B------:R-:W-:Y:S05]  /*b420*/  BSYNC B0 ;  /* 0x0000000000007941 */ /* 0x000fea0003800000 */
.L_x_315:
[----:B------:R-:W-:Y:S05]  /*b430*/  BRA `(.L_x_317) ;  /* 0xfffffff800e87947 */ /* 0x000fea000383ffff */
.L_x_307:
[----:B0-----:R0:W1:Y:S02]  /*b440*/  SYNCS.PHASECHK.TRANS64.TRYWAIT P0, [R7+URZ], R2 ;  /* 0x00000002070075a7 */ /* 0x001064000800017f */
[----:B-1----:R-:W-:Y:S05]  /*b450*/  @!P0 NANOSLEEP.SYNCS 0x989680 ;  /* 0x009896800000895d */ /* 0x002fea0003900000 */
[----:B------:R-:W1:Y:S02]  /*b460*/  @!P0 SYNCS.PHASECHK.TRANS64 P0, [R7+URZ], R2 ;  /* 0x00000002070085a7 */ /* 0x000e64000800007f */
[----:B-1----:R-:W-:Y:S05]  /*b470*/  @!P0 BRA `(.L_x_307) ;  /* 0xfffffffc00f08947 */ /* 0x002fea000383ffff */
[----:B------:R-:W-:Y:S05]  /*b480*/  BRA `(.L_x_318) ;  /* 0xfffffffc00247947 */ /* 0x000fea000383ffff */
.L_x_319:
[----:B------:R-:W-:-:S00]  /*b490*/  BRA `(.L_x_319) ;  /* 0xfffffffc00fc7947 */ /* 0x000fc0000383ffff */
[----:B------:R-:W-:-:S00]  /*b4a0*/  NOP ;  /* 0x0000000000007918 */ /* 0x000fc00000000000 */
        /* <DEDUP_REMOVED lines=13> */
.L_x_320:


//--------------------- .nv.global.init           --------------------------
	.section	.nv.global.init,"aw",@progbits
.nv.global.init:
	.type		$str$22,@object
	.size		$str$22,($str$23 - $str$22)
$str$22:
        /*0000*/ 	.byte	0x6b, 0x5f, 0x74, 0x69, 0x6c, 0x65, 0x5f, 0x63, 0x6f, 0x75, 0x6e, 0x74, 0x20, 0x3e, 0x3d, 0x20
        /*0010*/ 	.byte	0x31, 0x00
	.type		$str$23,@object
	.size		$str$23,(__unnamed_1 - $str$23)
$str$23:
        /*0012*/ 	.byte	0x2f, 0x74, 0x6d, 0x70, 0x2f, 0x63, 0x75, 0x74, 0x6c, 0x61, 0x73, 0x73, 0x5f, 0x73, 0x77, 0x65
        /*0022*/ 	.byte	0x65, 0x70, 0x5f, 0x73, 0x72, 0x63, 0x2f, 0x69, 0x6e, 0x63, 0x6c, 0x75, 0x64, 0x65, 0x2f, 0x63
        /*0032*/ 	.byte	0x75, 0x74, 0x6c, 0x61, 0x73, 0x73, 0x2f, 0x67, 0x65, 0x6d, 0x6d, 0x2f, 0x63, 0x6f, 0x6c, 0x6c
        /*0042*/ 	.byte	0x65, 0x63, 0x74, 0x69, 0x76, 0x65, 0x2f, 0x73, 0x6d, 0x39, 0x30, 0x5f, 0x6d, 0x6d, 0x61, 0x5f
        /*0052*/ 	.byte	0x74, 0x6d, 0x61, 0x5f, 0x67, 0x6d, 0x6d, 0x61, 0x5f, 0x73, 0x73, 0x5f, 0x77, 0x61, 0x72, 0x70
        /*0062*/ 	.byte	0x73, 0x70, 0x65, 0x63, 0x69, 0x61, 0x6c, 0x69, 0x7a, 0x65, 0x64, 0x2e, 0x68, 0x70, 0x70, 0x00
	.type		__unnamed_1,@object
	.size		__unnamed_1,(.L_0 - __unnamed_1)
__unnamed_1:
        /*0072*/ 	.byte	0x76, 0x6f, 0x69, 0x64, 0x20, 0x63, 0x75, 0x74, 0x6c, 0x61, 0x73, 0x73, 0x3a, 0x3a, 0x67, 0x65
        /* <DEDUP_REMOVED lines=179> */
        /*0bb2*/ 	.byte	0x65, 0x6e, 0x74, 0x69, 0x74, 0x79, 0x5d, 0x00
.L_0:


//--------------------- .nv.shared._ZN7cutlass13device_kernelINS_4gemm6kernel13GemmUniversalIN4cute5tupleIJiiiiEEENS1_10collective13CollectiveMmaINS1_34MainloopSm90TmaGmmaWarpSpecializedILi2ENS5_IJNS4_1CILi1EEESB_SB_EEENS1_32KernelTmaWarpSpecializedPingpongEEENS5_IJNSA_ILi64EEENSA_ILi256EEENSA_ILi32EEEEEENS_6half_tENS5_IJlSB_lEEESJ_SK_NS4_8TiledMMAINS4_8MMA_AtomIJNS4_4SM904GMMA26MMA_64x256x16_F32F16F16_SSILNSO_5MajorE0ELSQ_0ELNSO_7ScaleInE1ELSR_1EEEEEENS4_6LayoutISC_NS5_IJNSA_ILi0EEESV_SV_EEEEENS5_IJNS4_10UnderscoreESY_SY_EEEEENS4_13SM90_TMA_LOADENS4_14ComposedLayoutINS4_7SwizzleILi2ELi4ELi3EEENS4_18smem_ptr_flag_bitsILi16EEENSU_INS5_IJNSA_ILi8EEESH_EEENS5_IJSH_SB_EEEEEEEvNS4_8identityES11_S1B_vS1C_EENS_8epilogue10collective6detail29Sm90TmaWarpSpecializedAdapterINS1F_15DefaultEpilogueISJ_SK_SK_NS1E_6thread17LinearCombinationISJ_Li1EffLNS1J_9ScaleType4KindE0ELNS_15FloatRoundStyleE2ESJ_EENS1_15EpilogueDefaultEEEEEvvEEEEvNT_6ParamsE --------------------------
	.section	.nv.shared._ZN7cutlass13device_kernelINS_4gemm6kernel13GemmUniversalIN4cute5tupleIJiiiiEEENS1_10collective13CollectiveMmaINS1_34MainloopSm90TmaGmmaWarpSpecializedILi2ENS5_IJNS4_1CILi1EEESB_SB_EEENS1_32KernelTmaWarpSpecializedPingpongEEENS5_IJNSA_ILi64EEENSA_ILi256EEENSA_ILi32EEEEEENS_6half_tENS5_IJlSB_lEEESJ_SK_NS4_8TiledMMAINS4_8MMA_AtomIJNS4_4SM904GMMA26MMA_64x256x16_F32F16F16_SSILNSO_5MajorE0ELSQ_0ELNSO_7ScaleInE1ELSR_1EEEEEENS4_6LayoutISC_NS5_IJNSA_ILi0EEESV_SV_EEEEENS5_IJNS4_10UnderscoreESY_SY_EEEEENS4_13SM90_TMA_LOADENS4_14ComposedLayoutINS4_7SwizzleILi2ELi4ELi3EEENS4_18smem_ptr_flag_bitsILi16EEENSU_INS5_IJNSA_ILi8EEESH_EEENS5_IJSH_SB_EEEEEEEvNS4_8identityES11_S1B_vS1C_EENS_8epilogue10collective6detail29Sm90TmaWarpSpecializedAdapterINS1F_15DefaultEpilogueISJ_SK_SK_NS1E_6thread17LinearCombinationISJ_Li1EffLNS1J_9ScaleType4KindE0ELNS_15FloatRoundStyleE2ESJ_EENS1_15EpilogueDefaultEEEEEvvEEEEvNT_6ParamsE,"aw",@nobits
	.sectionflags	@""
	.align	16
	.zero		1024


//--------------------- .nv.shared.reserved.0     --------------------------
	.section	.nv.shared.reserved.0,"aw",@nobits
	.weak		__nv_reservedSMEM_offset_0_alias
	.size		__nv_reservedSMEM_offset_0_alias, 0, 0
	.other		__nv_reservedSMEM_offset_0_alias,@"STO_CUDA_RESERVED_SHARED STV_DEFAULT"
__nv_reservedSMEM_offset_0_alias:
	.zero		0


//--------------------- .nv.global                --------------------------
	.section	.nv.global,"aw",@nobits
.nv.global:
	.type		_ZN40_INTERNAL_8830bece_4_k_cu_cc99f2af_262204cute1_E,@object
	.size		_ZN40_INTERNAL_8830bece_4_k_cu_cc99f2af_262204cute1_E,(_ZN40_INTERNAL_8830bece_4_k_cu_cc99f2af_262204cuda3std3__45__cpo6cbeginE - _ZN40_INTERNAL_8830bece_4_k_cu_cc99f2af_262204cute1_E)
_ZN40_INTERNAL_8830bece_4_k_cu_cc99f2af_262204cute1_E:
	.zero		1
	.type		_ZN40_INTERNAL_8830bece_4_k_cu_cc99f2af_262204cuda3std3__45__cpo6cbeginE,@object
	.size		_ZN40_INTERNAL_8830bece_4_k_cu_cc99f2af_262204cuda3std3__45__cpo6cbeginE,(_ZN40_INTERNAL_8830bece_4_k_cu_cc99f2af_262204cuda3std3__48in_placeE - _ZN40_INTERNAL_8830bece_4_k_cu_cc99f2af_262204cuda3std3__45__cpo6cbeginE)
_ZN40_INTERNAL_8830bece_4_k_cu_cc99f2af_262204cuda3std3__45__cpo6cbeginE:
	.zero		1
	.type		_ZN40_INTERNAL_8830bece_4_k_cu_cc99f2af_262204cuda3std3__48in_placeE,@object
	.size		_ZN40_INTERNAL_8830bece_4_k_cu_cc99f2af_262204cuda3std3__48in_placeE,(_ZN40_INTERNAL_8830bece_4_k_cu_cc99f2af_262204cuda3std6ranges3__45__cpo9iter_moveE - _ZN40_INTERNAL_8830bece_4_k_cu_cc99f2af_262204cuda3std3__48in_placeE)
_ZN40_INTERNAL_8830bece_4_k_cu_cc99f2af_262204cuda3std3__48in_placeE:
	.zero		1
	.type		_ZN40_INTERNAL_8830bece_4_k_cu_cc99f2af_262204cuda3std6ranges3__45__cpo9iter_moveE,@object
	.size		_ZN40_INTERNAL_8830bece_4_k_cu_cc99f2af_262204cuda3std6ranges3__45__cpo9iter_moveE,(_ZN40_INTERNAL_8830bece_4_k_cu_cc99f2af_262204cuda3std3__45__cpo5beginE - _ZN40_INTERNAL_8830bece_4_k_cu_cc99f2af_262204cuda3std6ranges3__45__cpo9iter_moveE)
_ZN40_INTERNAL_8830bece_4_k_cu_cc99f2af_262204cuda3std6ranges3__45__cpo9iter_moveE:
	.zero		1
	.type		_ZN40_INTERNAL_8830bece_4_k_cu_cc99f2af_262204cuda3std3__45__cpo5beginE,@object
	.size		_ZN40_INTERNAL_8830bece_4_k_cu_cc99f2af_262204cuda3std3__45__cpo5beginE,(_ZN40_INTERNAL_8830bece_4_k_cu_cc99f2af_262204cuda3std3__442_GLOBAL__N__8830bece_4_k_cu_cc99f2af_262206ignoreE - _ZN40_INTERNAL_8830bece_4_k_cu_cc99f2af_262204cuda3std3__45__cpo5beginE)
_ZN40_INTERNAL_8830bece_4_k_cu_cc99f2af_262204cuda3std3__45__cpo5beginE:
	.zero		1
	.type		_ZN40_INTERNAL_8830bece_4_k_cu_cc99f2af_262204cuda3std3__442_GLOBAL__N__8830bece_4_k_cu_cc99f2af_262206ignoreE,@object
	.size		_ZN40_INTERNAL_8830bece_4_k_cu_cc99f2af_262204cuda3std3__442_GLOBAL__N__8830bece_4_k_cu_cc99f2af_262206ignoreE,(_ZN40_INTERNAL_8830bece_4_k_cu_cc99f2af_262204cute7productE - _ZN40_INTERNAL_8830bece_4_k_cu_cc99f2af_262204cuda3std3__442_GLOBAL__N__8830bece_4_k_cu_cc99f2af_262206ignoreE)
_ZN40_INTERNAL_8830bece_4_k_cu_cc99f2af_262204cuda3std3__442_GLOBAL__N__8830bece_4_k_cu_cc99f2af_262206ignoreE:
	.zero		1
	.type		_ZN40_INTERNAL_8830bece_4_k_cu_cc99f2af_262204cute7productE,@object
	.size		_ZN40_INTERNAL_8830bece_4_k_cu_cc99f2af_262204cute7productE,(_ZN40_INTERNAL_8830bece_4_k_cu_cc99f2af_262204cuda3std3__45__cpo3endE - _ZN40_INTERNAL_8830bece_4_k_cu_cc99f2af_262204cute7productE)
_ZN40_INTERNAL_8830bece_4_k_cu_cc99f2af_262204cute7productE:
	.zero		1
	.type		_ZN40_INTERNAL_8830bece_4_k_cu_cc99f2af_262204cuda3std3__45__cpo3endE,@object
	.size		_ZN40_INTERNAL_8830bece_4_k_cu_cc99f2af_262204cuda3std3__45__cpo3endE,(_ZN40_INTERNAL_8830bece_4_k_cu_cc99f2af_262204cuda3std3__419piecewise_constructE - _ZN40_INTERNAL_8830bece_4_k_cu_cc99f2af_262204cuda3std3__45__cpo3endE)
_ZN40_INTERNAL_8830bece_4_k_cu_cc99f2af_262204cuda3std3__45__cpo3endE:
	.zero		1
	.type		_ZN40_INTERNAL_8830bece_4_k_cu_cc99f2af_262204cuda3std3__419piecewise_constructE,@object
	.size		_ZN40_INTERNAL_8830bece_4_k_cu_cc99f2af_262204cuda3std3__419piecewise_constructE,(_ZN40_INTERNAL_8830bece_4_k_cu_cc99f2af_262204cuda3std3__45__cpo4cendE - _ZN40_INTERNAL_8830bece_4_k_cu_cc99f2af_262204cuda3std3__419piecewise_constructE)
_ZN40_INTERNAL_8830bece_4_k_cu_cc99f2af_262204cuda3std3__419piecewise_constructE:
	.zero		1
	.type		_ZN40_INTERNAL_8830bece_4_k_cu_cc99f2af_262204cuda3std3__45__cpo4cendE,@object
	.size		_ZN40_INTERNAL_8830bece_4_k_cu_cc99f2af_262204cuda3std3__45__cpo4cendE,(_ZN40_INTERNAL_8830bece_4_k_cu_cc99f2af_262204cuda3std6ranges3__45__cpo4swapE - _ZN40_INTERNAL_8830bece_4_k_cu_cc99f2af_262204cuda3std3__45__cpo4cendE)
_ZN40_INTERNAL_8830bece_4_k_cu_cc99f2af_262204cuda3std3__45__cpo4cendE:
	.zero		1
	.type		_ZN40_INTERNAL_8830bece_4_k_cu_cc99f2af_262204cuda3std6ranges3__45__cpo4swapE,@object
	.size		_ZN40_INTERNAL_8830bece_4_k_cu_cc99f2af_262204cuda3std6ranges3__45__cpo4swapE,(.L_8 - _ZN40_INTERNAL_8830bece_4_k_cu_cc99f2af_262204cuda3std6ranges3__45__cpo4swapE)
_ZN40_INTERNAL_8830bece_4_k_cu_cc99f2af_262204cuda3std6ranges3__45__cpo4swapE:
	.zero		1
.L_8:


//--------------------- .nv.constant0._ZN7cutlass13device_kernelINS_4gemm6kernel13GemmUniversalIN4cute5tupleIJiiiiEEENS1_10collective13CollectiveMmaINS1_34MainloopSm90TmaGmmaWarpSpecializedILi2ENS5_IJNS4_1CILi1EEESB_SB_EEENS1_32KernelTmaWarpSpecializedPingpongEEENS5_IJNSA_ILi64EEENSA_ILi256EEENSA_ILi32EEEEEENS_6half_tENS5_IJlSB_lEEESJ_SK_NS4_8TiledMMAINS4_8MMA_AtomIJNS4_4SM904GMMA26MMA_64x256x16_F32F16F16_SSILNSO_5MajorE0ELSQ_0ELNSO_7ScaleInE1ELSR_1EEEEEENS4_6LayoutISC_NS5_IJNSA_ILi0EEESV_SV_EEEEENS5_IJNS4_10UnderscoreESY_SY_EEEEENS4_13SM90_TMA_LOADENS4_14ComposedLayoutINS4_7SwizzleILi2ELi4ELi3EEENS4_18smem_ptr_flag_bitsILi16EEENSU_INS5_IJNSA_ILi8EEESH_EEENS5_IJSH_SB_EEEEEEEvNS4_8identityES11_S1B_vS1C_EENS_8epilogue10collective6detail29Sm90TmaWarpSpecializedAdapterINS1F_15DefaultEpilogueISJ_SK_SK_NS1E_6thread17LinearCombinationISJ_Li1EffLNS1J_9ScaleType4KindE0ELNS_15FloatRoundStyleE2ESJ_EENS1_15EpilogueDefaultEEEEEvvEEEEvNT_6ParamsE --------------------------
	.section	.nv.constant0._ZN7cutlass13device_kernelINS_4gemm6kernel13GemmUniversalIN4cute5tupleIJiiiiEEENS1_10collective13CollectiveMmaINS1_34MainloopSm90TmaGmmaWarpSpecializedILi2ENS5_IJNS4_1CILi1EEESB_SB_EEENS1_32KernelTmaWarpSpecializedPingpongEEENS5_IJNSA_ILi64EEENSA_ILi256EEENSA_ILi32EEEEEENS_6half_tENS5_IJlSB_lEEESJ_SK_NS4_8TiledMMAINS4_8MMA_AtomIJNS4_4SM904GMMA26MMA_64x256x16_F32F16F16_SSILNSO_5MajorE0ELSQ_0ELNSO_7ScaleInE1ELSR_1EEEEEENS4_6LayoutISC_NS5_IJNSA_ILi0EEESV_SV_EEEEENS5_IJNS4_10UnderscoreESY_SY_EEEEENS4_13SM90_TMA_LOADENS4_14ComposedLayoutINS4_7SwizzleILi2ELi4ELi3EEENS4_18smem_ptr_flag_bitsILi16EEENSU_INS5_IJNSA_ILi8EEESH_EEENS5_IJSH_SB_EEEEEEEvNS4_8identityES11_S1B_vS1C_EENS_8epilogue10collective6detail29Sm90TmaWarpSpecializedAdapterINS1F_15DefaultEpilogueISJ_SK_SK_NS1E_6thread17LinearCombinationISJ_Li1EffLNS1J_9ScaleType4KindE0ELNS_15FloatRoundStyleE2ESJ_EENS1_15EpilogueDefaultEEEEEvvEEEEvNT_6ParamsE,"a",@progbits
	.sectionflags	@""
	.align	4
.nv.constant0._ZN7cutlass13device_kernelINS_4gemm6kernel13GemmUniversalIN4cute5tupleIJiiiiEEENS1_10collective13CollectiveMmaINS1_34MainloopSm90TmaGmmaWarpSpecializedILi2ENS5_IJNS4_1CILi1EEESB_SB_EEENS1_32KernelTmaWarpSpecializedPingpongEEENS5_IJNSA_ILi64EEENSA_ILi256EEENSA_ILi32EEEEEENS_6half_tENS5_IJlSB_lEEESJ_SK_NS4_8TiledMMAINS4_8MMA_AtomIJNS4_4SM904GMMA26MMA_64x256x16_F32F16F16_SSILNSO_5MajorE0ELSQ_0ELNSO_7ScaleInE1ELSR_1EEEEEENS4_6LayoutISC_NS5_IJNSA_ILi0EEESV_SV_EEEEENS5_IJNS4_10UnderscoreESY_SY_EEEEENS4_13SM90_TMA_LOADENS4_14ComposedLayoutINS4_7SwizzleILi2ELi4ELi3EEENS4_18smem_ptr_flag_bitsILi16EEENSU_INS5_IJNSA_ILi8EEESH_EEENS5_IJSH_SB_EEEEEEEvNS4_8identityES11_S1B_vS1C_EENS_8epilogue10collective6detail29Sm90TmaWarpSpecializedAdapterINS1F_15DefaultEpilogueISJ_SK_SK_NS1E_6thread17LinearCombinationISJ_Li1EffLNS1J_9ScaleType4KindE0ELNS_15FloatRoundStyleE2ESJ_EENS1_15EpilogueDefaultEEEEEvvEEEEvNT_6ParamsE:
	.zero		1664


//--------------------- SYMBOLS --------------------------

	.type		.nv.reservedSmem.offset0,@object
	.size		.nv.reservedSmem.offset0,0x4
	.type		__assertfail,@function
